







.version 6.4
.target sm_30
.address_size 64


.extern .shared .align 4 .b8 coord_s[];

.visible .entry _Z12pgain_kerneliilP5PointiPfS1_PiPb(
.param .u32 _Z12pgain_kerneliilP5PointiPfS1_PiPb_param_0,
.param .u32 _Z12pgain_kerneliilP5PointiPfS1_PiPb_param_1,
.param .u64 _Z12pgain_kerneliilP5PointiPfS1_PiPb_param_2,
.param .u64 _Z12pgain_kerneliilP5PointiPfS1_PiPb_param_3,
.param .u32 _Z12pgain_kerneliilP5PointiPfS1_PiPb_param_4,
.param .u64 _Z12pgain_kerneliilP5PointiPfS1_PiPb_param_5,
.param .u64 _Z12pgain_kerneliilP5PointiPfS1_PiPb_param_6,
.param .u64 _Z12pgain_kerneliilP5PointiPfS1_PiPb_param_7,
.param .u64 _Z12pgain_kerneliilP5PointiPfS1_PiPb_param_8
)
{
.reg .pred %p<16>;
.reg .b16 %rs<2>;
.reg .f32 %f<60>;
.reg .b32 %r<95>;
.reg .b64 %rd<54>;


ld.param.u32 %r31, [_Z12pgain_kerneliilP5PointiPfS1_PiPb_param_0];
ld.param.u32 %r32, [_Z12pgain_kerneliilP5PointiPfS1_PiPb_param_1];
ld.param.u64 %rd6, [_Z12pgain_kerneliilP5PointiPfS1_PiPb_param_2];
ld.param.u64 %rd7, [_Z12pgain_kerneliilP5PointiPfS1_PiPb_param_3];
ld.param.u32 %r33, [_Z12pgain_kerneliilP5PointiPfS1_PiPb_param_4];
ld.param.u64 %rd11, [_Z12pgain_kerneliilP5PointiPfS1_PiPb_param_5];
ld.param.u64 %rd8, [_Z12pgain_kerneliilP5PointiPfS1_PiPb_param_6];
ld.param.u64 %rd9, [_Z12pgain_kerneliilP5PointiPfS1_PiPb_param_7];
ld.param.u64 %rd10, [_Z12pgain_kerneliilP5PointiPfS1_PiPb_param_8];
cvta.to.global.u64 %rd1, %rd11;
mov.u32 %r34, %ctaid.y;
mov.u32 %r35, %nctaid.x;
mov.u32 %r36, %ctaid.x;
mad.lo.s32 %r37, %r34, %r35, %r36;
mov.u32 %r38, %ntid.x;
mov.u32 %r39, %tid.x;
mad.lo.s32 %r1, %r37, %r38, %r39;
setp.ne.s32	%p2, %r39, 0;
setp.lt.s32	%p3, %r32, 1;
or.pred %p4, %p2, %p3;
@%p4 bra BB0_10;

and.b32 %r43, %r32, 3;
mov.u32 %r82, 0;
setp.eq.s32	%p5, %r43, 0;
@%p5 bra BB0_7;

setp.eq.s32	%p6, %r43, 1;
@%p6 bra BB0_6;

setp.eq.s32	%p7, %r43, 2;
@%p7 bra BB0_5;

shl.b64 %rd12, %rd6, 2;
add.s64 %rd13, %rd1, %rd12;
ld.global.f32 %f14, [%rd13];
st.shared.f32 [coord_s], %f14;
mov.u32 %r82, 1;

BB0_5:
neg.s32 %r45, %r82;
and.b32 %r46, %r45, %r31;
cvt.s64.s32	%rd14, %r46;
add.s64 %rd15, %rd14, %rd6;
shl.b64 %rd16, %rd15, 2;
add.s64 %rd17, %rd1, %rd16;
ld.global.f32 %f15, [%rd17];
shl.b32 %r47, %r82, 2;
mov.u32 %r48, coord_s;
add.s32 %r49, %r48, %r47;
st.shared.f32 [%r49], %f15;
add.s32 %r82, %r82, 1;

BB0_6:
mul.lo.s32 %r50, %r82, %r31;
cvt.s64.s32	%rd18, %r50;
add.s64 %rd19, %rd18, %rd6;
shl.b64 %rd20, %rd19, 2;
add.s64 %rd21, %rd1, %rd20;
ld.global.f32 %f16, [%rd21];
shl.b32 %r51, %r82, 2;
mov.u32 %r52, coord_s;
add.s32 %r53, %r52, %r51;
st.shared.f32 [%r53], %f16;
add.s32 %r82, %r82, 1;

BB0_7:
setp.lt.u32	%p8, %r32, 4;
@%p8 bra BB0_10;

shl.b32 %r54, %r82, 2;
mov.u32 %r55, coord_s;
add.s32 %r86, %r55, %r54;
mul.lo.s32 %r85, %r82, %r31;
mul.wide.s32 %rd2, %r31, 4;

BB0_9:
cvt.s64.s32	%rd22, %r85;
add.s64 %rd23, %rd22, %rd6;
shl.b64 %rd24, %rd23, 2;
add.s64 %rd25, %rd1, %rd24;
ld.global.f32 %f17, [%rd25];
st.shared.f32 [%r86], %f17;
add.s64 %rd26, %rd25, %rd2;
ld.global.f32 %f18, [%rd26];
st.shared.f32 [%r86+4], %f18;
add.s64 %rd27, %rd26, %rd2;
ld.global.f32 %f19, [%rd27];
st.shared.f32 [%r86+8], %f19;
add.s64 %rd28, %rd27, %rd2;
ld.global.f32 %f20, [%rd28];
st.shared.f32 [%r86+12], %f20;
add.s32 %r86, %r86, 16;
mad.lo.s32 %r85, %r31, 4, %r85;
add.s32 %r82, %r82, 4;
setp.lt.s32	%p9, %r82, %r32;
@%p9 bra BB0_9;

BB0_10:
setp.gt.s32	%p1, %r32, 0;
bar.sync 0;
mov.f32 %f57, 0f00000000;
@!%p1 bra BB0_20;
bra.uni BB0_11;

BB0_11:
and.b32 %r59, %r32, 3;
mov.f32 %f57, 0f00000000;
mov.u32 %r90, 0;
setp.eq.s32	%p10, %r59, 0;
@%p10 bra BB0_17;

setp.eq.s32	%p11, %r59, 1;
@%p11 bra BB0_16;

setp.eq.s32	%p12, %r59, 2;
@%p12 bra BB0_15;

mul.wide.s32 %rd29, %r1, 4;
add.s64 %rd30, %rd1, %rd29;
ld.shared.f32 %f25, [coord_s];
ld.global.f32 %f26, [%rd30];
sub.f32 %f27, %f26, %f25;
fma.rn.f32 %f57, %f27, %f27, 0f00000000;
mov.u32 %r90, 1;

BB0_15:
neg.s32 %r61, %r90;
and.b32 %r62, %r61, %r31;
add.s32 %r63, %r62, %r1;
mul.wide.s32 %rd31, %r63, 4;
add.s64 %rd32, %rd1, %rd31;
shl.b32 %r64, %r90, 2;
mov.u32 %r65, coord_s;
add.s32 %r66, %r65, %r64;
ld.shared.f32 %f28, [%r66];
ld.global.f32 %f29, [%rd32];
sub.f32 %f30, %f29, %f28;
fma.rn.f32 %f57, %f30, %f30, %f57;
add.s32 %r90, %r90, 1;

BB0_16:
mad.lo.s32 %r67, %r90, %r31, %r1;
mul.wide.s32 %rd33, %r67, 4;
add.s64 %rd34, %rd1, %rd33;
shl.b32 %r68, %r90, 2;
mov.u32 %r69, coord_s;
add.s32 %r70, %r69, %r68;
ld.shared.f32 %f31, [%r70];
ld.global.f32 %f32, [%rd34];
sub.f32 %f33, %f32, %f31;
fma.rn.f32 %f57, %f33, %f33, %f57;
add.s32 %r90, %r90, 1;

BB0_17:
setp.lt.u32	%p13, %r32, 4;
@%p13 bra BB0_20;

shl.b32 %r71, %r90, 2;
mov.u32 %r72, coord_s;
add.s32 %r92, %r72, %r71;
mad.lo.s32 %r79, %r38, %r37, %r39;
shl.b32 %r21, %r31, 2;
mad.lo.s32 %r91, %r90, %r31, %r79;
mul.wide.s32 %rd3, %r31, 4;

BB0_19:
mul.wide.s32 %rd35, %r91, 4;
add.s64 %rd36, %rd1, %rd35;
ld.shared.f32 %f34, [%r92];
ld.global.f32 %f35, [%rd36];
sub.f32 %f36, %f35, %f34;
fma.rn.f32 %f37, %f36, %f36, %f57;
add.s64 %rd37, %rd36, %rd3;
ld.shared.f32 %f38, [%r92+4];
ld.global.f32 %f39, [%rd37];
sub.f32 %f40, %f39, %f38;
fma.rn.f32 %f41, %f40, %f40, %f37;
add.s64 %rd38, %rd37, %rd3;
ld.shared.f32 %f42, [%r92+8];
ld.global.f32 %f43, [%rd38];
sub.f32 %f44, %f43, %f42;
fma.rn.f32 %f45, %f44, %f44, %f41;
add.s64 %rd39, %rd38, %rd3;
ld.shared.f32 %f46, [%r92+12];
ld.global.f32 %f47, [%rd39];
sub.f32 %f48, %f47, %f46;
fma.rn.f32 %f57, %f48, %f48, %f45;
add.s32 %r92, %r92, 16;
add.s32 %r91, %r91, %r21;
add.s32 %r90, %r90, 4;
setp.lt.s32	%p14, %r90, %r32;
@%p14 bra BB0_19;

BB0_20:
cvt.s64.s32	%rd4, %r1;
cvta.to.global.u64 %rd40, %rd7;
mul.wide.s32 %rd41, %r1, 32;
add.s64 %rd5, %rd40, %rd41;
ld.global.f32 %f49, [%rd5];
mul.f32 %f59, %f57, %f49;
ld.global.f32 %f11, [%rd5+24];
setp.lt.f32	%p15, %f59, %f11;
@%p15 bra BB0_22;
bra.uni BB0_21;

BB0_22:
cvta.to.global.u64 %rd46, %rd10;
add.s64 %rd47, %rd46, %rd4;
mov.u16 %rs1, 1;
st.global.u8 [%rd47], %rs1;
mov.u32 %r94, %r33;
mov.f32 %f58, %f59;
mov.f32 %f59, %f11;
bra.uni BB0_23;

BB0_21:
ld.global.s32 %rd42, [%rd5+16];
cvta.to.global.u64 %rd43, %rd9;
shl.b64 %rd44, %rd42, 2;
add.s64 %rd45, %rd43, %rd44;
ld.global.u32 %r94, [%rd45];
mov.f32 %f58, %f11;

BB0_23:
cvt.s64.s32	%rd48, %r94;
add.s32 %r80, %r33, 1;
mul.lo.s32 %r81, %r1, %r80;
cvt.s64.s32	%rd49, %r81;
add.s64 %rd50, %rd48, %rd49;
cvta.to.global.u64 %rd51, %rd8;
shl.b64 %rd52, %rd50, 2;
add.s64 %rd53, %rd51, %rd52;
ld.global.f32 %f50, [%rd53];
sub.f32 %f51, %f58, %f59;
add.f32 %f52, %f50, %f51;
st.global.f32 [%rd53], %f52;
ret;
}




// ===== COMPILED SASS (sm_100) =====

	.target	sm_100

	.elftype	@"ET_EXEC"


//--------------------- .note.nv.tkinfo           --------------------------
	.section	.note.nv.tkinfo,"",@"SHT_NOTE"
	.sectionflags	@"SHF_NOTE_NV_TKINFO"
	.tkinfo
        /*0018*/ 	.word	0x00000002
        /*0030*/ 	.string	""
        /*0030*/ 	.string	"ptxas"
        /*0030*/ 	.string	"Cuda compilation tools, release 13.0, V13.0.88"
        /*0030*/ 	.string	"Build cuda_13.0.r13.0/compiler.36424714_0"
        /*0030*/ 	.string	"-arch sm_100 "



//--------------------- .note.nv.cuinfo           --------------------------
	.section	.note.nv.cuinfo,"",@"SHT_NOTE"
	.sectionflags	@"SHF_NOTE_NV_CUINFO"
        /*0018*/ 	.short	0x0002
        /*001a*/ 	.short	0x001e
        /*001c*/ 	.short	0x0082
	.zero		2


//--------------------- .nv.info                  --------------------------
	.section	.nv.info,"",@"SHT_CUDA_INFO"
	.align	4


	//----- nvinfo : EIATTR_REGCOUNT
	.align		4
        /*0000*/ 	.byte	0x04, 0x2f
        /*0002*/ 	.short	(.L_1 - .L_0)
	.align		4
.L_0:
        /*0004*/ 	.word	index@(_Z12pgain_kerneliilP5PointiPfS1_PiPb)
        /*0008*/ 	.word	0x00000020


	//----- nvinfo : EIATTR_FRAME_SIZE
	.align		4
.L_1:
        /*000c*/ 	.byte	0x04, 0x11
        /*000e*/ 	.short	(.L_3 - .L_2)
	.align		4
.L_2:
        /*0010*/ 	.word	index@(_Z12pgain_kerneliilP5PointiPfS1_PiPb)
        /*0014*/ 	.word	0x00000000


	//----- nvinfo : EIATTR_MIN_STACK_SIZE
	.align		4
.L_3:
        /*0018*/ 	.byte	0x04, 0x12
        /*001a*/ 	.short	(.L_5 - .L_4)
	.align		4
.L_4:
        /*001c*/ 	.word	index@(_Z12pgain_kerneliilP5PointiPfS1_PiPb)
        /*0020*/ 	.word	0x00000000
.L_5:


//--------------------- .nv.compat                --------------------------
	.section	.nv.compat,"",@"SHT_CUDA_COMPAT_INFO"
	.align	4
        /*0000*/ 	.byte	0x02, 0x09, 0x00, 0x00, 0x02, 0x02, 0x01, 0x00, 0x02, 0x05, 0x05, 0x00, 0x03, 0x07, 0x01, 0x01
        /*0010*/ 	.byte	0x02, 0x03, 0x00, 0x00, 0x02, 0x06, 0x01, 0x00, 0x04, 0x0b, 0x08, 0x00, 0x09, 0x00, 0x00, 0x00
        /*0020*/ 	.byte	0x00, 0x00, 0x00, 0x00


//--------------------- .nv.info._Z12pgain_kerneliilP5PointiPfS1_PiPb --------------------------
	.section	.nv.info._Z12pgain_kerneliilP5PointiPfS1_PiPb,"",@"SHT_CUDA_INFO"
	.sectionflags	@""
	.align	4


	//----- nvinfo : EIATTR_CUDA_API_VERSION
	.align		4
        /*0000*/ 	.byte	0x04, 0x37
        /*0002*/ 	.short	(.L_7 - .L_6)
.L_6:
        /*0004*/ 	.word	0x00000082


	//----- nvinfo : EIATTR_KPARAM_INFO
	.align		4
.L_7:
        /*0008*/ 	.byte	0x04, 0x17
        /*000a*/ 	.short	(.L_9 - .L_8)
.L_8:
        /*000c*/ 	.word	0x00000000
        /*0010*/ 	.short	0x0008
        /*0012*/ 	.short	0x0038
        /*0014*/ 	.byte	0x00, 0xf0, 0x21, 0x00


	//----- nvinfo : EIATTR_KPARAM_INFO
	.align		4
.L_9:
        /*0018*/ 	.byte	0x04, 0x17
        /*001a*/ 	.short	(.L_11 - .L_10)
.L_10:
        /*001c*/ 	.word	0x00000000
        /*0020*/ 	.short	0x0007
        /*0022*/ 	.short	0x0030
        /*0024*/ 	.byte	0x00, 0xf0, 0x21, 0x00


	//----- nvinfo : EIATTR_KPARAM_INFO
	.align		4
.L_11:
        /*0028*/ 	.byte	0x04, 0x17
        /*002a*/ 	.short	(.L_13 - .L_12)
.L_12:
        /*002c*/ 	.word	0x00000000
        /*0030*/ 	.short	0x0006
        /*0032*/ 	.short	0x0028
        /*0034*/ 	.byte	0x00, 0xf0, 0x21, 0x00


	//----- nvinfo : EIATTR_KPARAM_INFO
	.align		4
.L_13:
        /*0038*/ 	.byte	0x04, 0x17
        /*003a*/ 	.short	(.L_15 - .L_14)
.L_14:
        /*003c*/ 	.word	0x00000000
        /*0040*/ 	.short	0x0005
        /*0042*/ 	.short	0x0020
        /*0044*/ 	.byte	0x00, 0xf0, 0x21, 0x00


	//----- nvinfo : EIATTR_KPARAM_INFO
	.align		4
.L_15:
        /*0048*/ 	.byte	0x04, 0x17
        /*004a*/ 	.short	(.L_17 - .L_16)
.L_16:
        /*004c*/ 	.word	0x00000000
        /*0050*/ 	.short	0x0004
        /*0052*/ 	.short	0x0018
        /*0054*/ 	.byte	0x00, 0xf0, 0x11, 0x00


	//----- nvinfo : EIATTR_KPARAM_INFO
	.align		4
.L_17:
        /*0058*/ 	.byte	0x04, 0x17
        /*005a*/ 	.short	(.L_19 - .L_18)
.L_18:
        /*005c*/ 	.word	0x00000000
        /*0060*/ 	.short	0x0003
        /*0062*/ 	.short	0x0010
        /*0064*/ 	.byte	0x00, 0xf0, 0x21, 0x00


	//----- nvinfo : EIATTR_KPARAM_INFO
	.align		4
.L_19:
        /*0068*/ 	.byte	0x04, 0x17
        /*006a*/ 	.short	(.L_21 - .L_20)
.L_20:
        /*006c*/ 	.word	0x00000000
        /*0070*/ 	.short	0x0002
        /*0072*/ 	.short	0x0008
        /*0074*/ 	.byte	0x00, 0xf0, 0x21, 0x00


	//----- nvinfo : EIATTR_KPARAM_INFO
	.align		4
.L_21:
        /*0078*/ 	.byte	0x04, 0x17
        /*007a*/ 	.short	(.L_23 - .L_22)
.L_22:
        /*007c*/ 	.word	0x00000000
        /*0080*/ 	.short	0x0001
        /*0082*/ 	.short	0x0004
        /*0084*/ 	.byte	0x00, 0xf0, 0x11, 0x00


	//----- nvinfo : EIATTR_KPARAM_INFO
	.align		4
.L_23:
        /*0088*/ 	.byte	0x04, 0x17
        /*008a*/ 	.short	(.L_25 - .L_24)
.L_24:
        /*008c*/ 	.word	0x00000000
        /*0090*/ 	.short	0x0000
        /*0092*/ 	.short	0x0000
        /*0094*/ 	.byte	0x00, 0xf0, 0x11, 0x00


	//----- nvinfo : EIATTR_SPARSE_MMA_MASK
	.align		4
.L_25:
        /*0098*/ 	.byte	0x03, 0x50
        /*009a*/ 	.short	0x0000


	//----- nvinfo : EIATTR_MAXREG_COUNT
	.align		4
        /*009c*/ 	.byte	0x03, 0x1b
        /*009e*/ 	.short	0x00ff


	//----- nvinfo : EIATTR_NUM_BARRIERS
	.align		4
        /*00a0*/ 	.byte	0x02, 0x4c
        /*00a2*/ 	.byte	0x01
	.zero		1


	//----- nvinfo : EIATTR_MERCURY_ISA_VERSION
	.align		4
        /*00a4*/ 	.byte	0x03, 0x5f
        /*00a6*/ 	.short	0x0101


	//----- nvinfo : EIATTR_VRC_CTA_INIT_COUNT
	.align		4
        /*00a8*/ 	.byte	0x02, 0x4a
	.zero		1
	.zero		1


	//----- nvinfo : EIATTR_EXIT_INSTR_OFFSETS
	.align		4
        /*00ac*/ 	.byte	0x04, 0x1c
        /*00ae*/ 	.short	(.L_27 - .L_26)


	//   ....[0]....
.L_26:
        /*00b0*/ 	.word	0x00001c60


	//----- nvinfo : EIATTR_CRS_STACK_SIZE
	.align		4
.L_27:
        /*00b4*/ 	.byte	0x04, 0x1e
        /*00b6*/ 	.short	(.L_29 - .L_28)
.L_28:
        /*00b8*/ 	.word	0x00000000


	//----- nvinfo : EIATTR_CBANK_PARAM_SIZE
	.align		4
.L_29:
        /*00bc*/ 	.byte	0x03, 0x19
        /*00be*/ 	.short	0x0040


	//----- nvinfo : EIATTR_PARAM_CBANK
	.align		4
        /*00c0*/ 	.byte	0x04, 0x0a
        /*00c2*/ 	.short	(.L_31 - .L_30)
	.align		4
.L_30:
        /*00c4*/ 	.word	index@(.nv.constant0._Z12pgain_kerneliilP5PointiPfS1_PiPb)
        /*00c8*/ 	.short	0x0380
        /*00ca*/ 	.short	0x0040


	//----- nvinfo : EIATTR_SW_WAR
	.align		4
.L_31:
        /*00cc*/ 	.byte	0x04, 0x36
        /*00ce*/ 	.short	(.L_33 - .L_32)
.L_32:
        /*00d0*/ 	.word	0x00000008
.L_33:


//--------------------- .nv.callgraph             --------------------------
	.section	.nv.callgraph,"",@"SHT_CUDA_CALLGRAPH"
	.align	4
	.sectionentsize	8
	.align		4
        /*0000*/ 	.word	0x00000000
	.align		4
        /*0004*/ 	.word	0xffffffff
	.align		4
        /*0008*/ 	.word	0x00000000
	.align		4
        /*000c*/ 	.word	0xfffffffe
	.align		4
        /*0010*/ 	.word	0x00000000
	.align		4
        /*0014*/ 	.word	0xfffffffd
	.align		4
        /*0018*/ 	.word	0x00000000
	.align		4
        /*001c*/ 	.word	0xfffffffc


//--------------------- .text._Z12pgain_kerneliilP5PointiPfS1_PiPb --------------------------
	.section	.text._Z12pgain_kerneliilP5PointiPfS1_PiPb,"ax",@progbits
	.align	128
        .global         _Z12pgain_kerneliilP5PointiPfS1_PiPb
        .type           _Z12pgain_kerneliilP5PointiPfS1_PiPb,@function
        .size           _Z12pgain_kerneliilP5PointiPfS1_PiPb,(.L_x_14 - _Z12pgain_kerneliilP5PointiPfS1_PiPb)
        .other          _Z12pgain_kerneliilP5PointiPfS1_PiPb,@"STO_CUDA_ENTRY STV_DEFAULT"
_Z12pgain_kerneliilP5PointiPfS1_PiPb:
.text._Z12pgain_kerneliilP5PointiPfS1_PiPb:
[----:B------:R-:W-:Y:S01]  /*0000*/  LDC R1, c[0x0][0x37c] ;  /* 0x0000df00ff017b82 */ /* 0x000fe20000000800 */
[----:B------:R-:W0:Y:S07]  /*0010*/  S2R R3, SR_TID.X ;  /* 0x0000000000037919 */ /* 0x000e2e0000002100 */
[----:B------:R-:W1:Y:S01]  /*0020*/  LDC R0, c[0x0][0x384] ;  /* 0x0000e100ff007b82 */ /* 0x000e620000000800 */
[----:B------:R-:W2:Y:S01]  /*0030*/  LDCU UR5, c[0x0][0x370] ;  /* 0x00006e00ff0577ac */ /* 0x000ea20008000800 */
[----:B------:R-:W-:Y:S01]  /*0040*/  BSSY.RECONVERGENT B0, `(.L_x_0) ;  /* 0x00000c3000007945 */ /* 0x000fe20003800200 */
[----:B------:R-:W3:Y:S05]  /*0050*/  LDCU.64 UR8, c[0x0][0x358] ;  /* 0x00006b00ff0877ac */ /* 0x000eea0008000a00 */
[----:B------:R-:W-:Y:S08]  /*0060*/  S2UR UR4, SR_CTAID.Y ;  /* 0x00000000000479c3 */ /* 0x000ff00000002600 */
[----:B------:R-:W2:Y:S08]  /*0070*/  S2UR UR6, SR_CTAID.X ;  /* 0x00000000000679c3 */ /* 0x000eb00000002500 */
[----:B------:R-:W4:Y:S01]  /*0080*/  LDC R2, c[0x0][0x360] ;  /* 0x0000d800ff027b82 */ /* 0x000f220000000800 */
[----:B-1----:R-:W-:-:S04]  /*0090*/  ISETP.GE.AND P0, PT, R0, 0x1, PT ;  /* 0x000000010000780c */ /* 0x002fc80003f06270 */
[----:B0-----:R-:W-:Y:S01]  /*00a0*/  ISETP.NE.OR P0, PT, R3, RZ, !P0 ;  /* 0x000000ff0300720c */ /* 0x001fe20004705670 */
[----:B--2---:R-:W-:-:S06]  /*00b0*/  UIMAD UR4, UR4, UR5, UR6 ;  /* 0x00000005040472a4 */ /* 0x004fcc000f8e0206 */
[----:B----4-:R-:W-:-:S06]  /*00c0*/  IMAD R2, R2, UR4, R3 ;  /* 0x0000000402027c24 */ /* 0x010fcc000f8e0203 */
[----:B---3--:R-:W-:Y:S05]  /*00d0*/  @P0 BRA `(.L_x_1) ;  /* 0x0000000800e40947 */ /* 0x008fea0003800000 */
[----:B------:R-:W-:Y:S01]  /*00e0*/  LOP3.LUT P0, R3, R0, 0x3, RZ, 0xc0, !PT ;  /* 0x0000000300037812 */ /* 0x000fe2000780c0ff */
[----:B------:R-:W-:-:S12]  /*00f0*/  HFMA2 R7, -RZ, RZ, 0, 0 ;  /* 0x00000000ff077431 */ /* 0x000fd800000001ff */
[----:B------:R-:W-:Y:S05]  /*0100*/  @!P0 BRA `(.L_x_2) ;  /* 0x00000000009c8947 */ /* 0x000fea0003800000 */
[----:B------:R-:W0:Y:S01]  /*0110*/  LDC.64 R8, c[0x0][0x388] ;  /* 0x0000e200ff087b82 */ /* 0x000e220000000a00 */
[----:B------:R-:W-:Y:S01]  /*0120*/  ISETP.NE.AND P0, PT, R3, 0x1, PT ;  /* 0x000000010300780c */ /* 0x000fe20003f05270 */
[----:B------:R-:W1:Y:S06]  /*0130*/  LDCU UR5, c[0x0][0x380] ;  /* 0x00007000ff0577ac */ /* 0x000e6c0008000800 */
[----:B------:R-:W2:Y:S06]  /*0140*/  LDC.64 R4, c[0x0][0x3a0] ;  /* 0x0000e800ff047b82 */ /* 0x000eac0000000a00 */
[----:B------:R-:W-:Y:S05]  /*0150*/  @!P0 BRA `(.L_x_3) ;  /* 0x0000000000588947 */ /* 0x000fea0003800000 */
[----:B------:R-:W-:Y:S01]  /*0160*/  ISETP.NE.AND P0, PT, R3, 0x2, PT ;  /* 0x000000020300780c */ /* 0x000fe20003f05270 */
[----:B------:R-:W3:Y:S01]  /*0170*/  LDC.64 R14, c[0x0][0x388] ;  /* 0x0000e200ff0e7b82 */ /* 0x000ee20000000a00 */
[----:B------:R-:W4:Y:S07]  /*0180*/  LDCU UR4, c[0x0][0x380] ;  /* 0x00007000ff0477ac */ /* 0x000f2e0008000800 */
[----:B------:R-:W5:Y:S04]  /*0190*/  LDC.64 R12, c[0x0][0x3a0] ;  /* 0x0000e800ff0c7b82 */ /* 0x000f680000000a00 */
[----:B------:R-:W-:-:S04]  /*01a0*/  @P0 MOV R7, 0x1 ;  /* 0x0000000100070802 */ /* 0x000fc80000000f00 */
[----:B------:R-:W-:-:S04]  /*01b0*/  IADD3 R3, PT, PT, -R7, RZ, RZ ;  /* 0x000000ff07037210 */ /* 0x000fc80007ffe1ff */
[----:B----4-:R-:W-:-:S04]  /*01c0*/  LOP3.LUT R3, R3, UR4, RZ, 0xc0, !PT ;  /* 0x0000000403037c12 */ /* 0x010fc8000f8ec0ff */
[----:B---3--:R-:W-:-:S04]  /*01d0*/  IADD3 R6, P2, PT, R3, R14, RZ ;  /* 0x0000000e03067210 */ /* 0x008fc80007f5e0ff */
[----:B------:R-:W-:Y:S02]  /*01e0*/  LEA.HI.X.SX32 R3, R3, R15, 0x1, P2 ;  /* 0x0000000f03037211 */ /* 0x000fe400010f0eff */
[-C--:B-----5:R-:W-:Y:S02]  /*01f0*/  @P0 LEA R10, P1, R14, R12.reuse, 0x2 ;  /* 0x0000000c0e0a0211 */ /* 0x0a0fe400078210ff */
[----:B------:R-:W-:Y:S02]  /*0200*/  LEA R12, P2, R6, R12, 0x2 ;  /* 0x0000000c060c7211 */ /* 0x000fe400078410ff */
[-C--:B------:R-:W-:Y:S02]  /*0210*/  @P0 LEA.HI.X R11, R14, R13.reuse, R15, 0x2, P1 ;  /* 0x0000000d0e0b0211 */ /* 0x080fe400008f140f */
[----:B------:R-:W-:-:S03]  /*0220*/  LEA.HI.X R13, R6, R13, R3, 0x2, P2 ;  /* 0x0000000d060d7211 */ /* 0x000fc600010f1403 */
[----:B------:R-:W3:Y:S04]  /*0230*/  @P0 LDG.E R10, desc[UR8][R10.64] ;  /* 0x000000080a0a0981 */ /* 0x000ee8000c1e1900 */
[----:B------:R-:W4:Y:S01]  /*0240*/  LDG.E R12, desc[UR8][R12.64] ;  /* 0x000000080c0c7981 */ /* 0x000f22000c1e1900 */
[----:B------:R-:W-:Y:S01]  /*0250*/  MOV R3, 0x400 ;  /* 0x0000040000037802 */ /* 0x000fe20000000f00 */
[----:B------:R-:W5:Y:S03]  /*0260*/  S2R R6, SR_CgaCtaId ;  /* 0x0000000000067919 */ /* 0x000f660000008800 */
[----:B-----5:R-:W-:-:S04]  /*0270*/  LEA R3, R6, R3, 0x18 ;  /* 0x0000000306037211 */ /* 0x020fc800078ec0ff */
[C---:B------:R-:W-:Y:S02]  /*0280*/  LEA R15, R7.reuse, R3, 0x2 ;  /* 0x00000003070f7211 */ /* 0x040fe400078e10ff */
[----:B------:R-:W-:Y:S01]  /*0290*/  IADD3 R7, PT, PT, R7, 0x1, RZ ;  /* 0x0000000107077810 */ /* 0x000fe20007ffe0ff */
[----:B---3--:R3:W-:Y:S04]  /*02a0*/  @P0 STS [R3], R10 ;  /* 0x0000000a03000388 */ /* 0x0087e80000000800 */
[----:B----4-:R3:W-:Y:S02]  /*02b0*/  STS [R15], R12 ;  /* 0x0000000c0f007388 */ /* 0x0107e40000000800 */
.L_x_3:
[----:B-1-3--:R-:W-:-:S05]  /*02c0*/  IMAD R3, R7, UR5, RZ ;  /* 0x0000000507037c24 */ /* 0x00afca000f8e02ff */
[----:B0-----:R-:W-:-:S04]  /*02d0*/  IADD3 R8, P0, PT, R3, R8, RZ ;  /* 0x0000000803087210 */ /* 0x001fc80007f1e0ff */
[----:B------:R-:W-:Y:S02]  /*02e0*/  LEA.HI.X.SX32 R9, R3, R9, 0x1, P0 ;  /* 0x0000000903097211 */ /* 0x000fe400000f0eff */
[----:B--2---:R-:W-:-:S04]  /*02f0*/  LEA R4, P0, R8, R4, 0x2 ;  /* 0x0000000408047211 */ /* 0x004fc800078010ff */
[----:B------:R-:W-:-:S05]  /*0300*/  LEA.HI.X R5, R8, R5, R9, 0x2, P0 ;  /* 0x0000000508057211 */ /* 0x000fca00000f1409 */
[----:B------:R-:W2:Y:S01]  /*0310*/  LDG.E R4, desc[UR8][R4.64] ;  /* 0x0000000804047981 */ /* 0x000ea2000c1e1900 */
[----:B------:R-:W-:Y:S01]  /*0320*/  MOV R3, 0x400 ;  /* 0x0000040000037802 */ /* 0x000fe20000000f00 */
[----:B------:R-:W0:Y:S03]  /*0330*/  S2R R6, SR_CgaCtaId ;  /* 0x0000000000067919 */ /* 0x000e260000008800 */
[----:B0-----:R-:W-:-:S04]  /*0340*/  LEA R6, R6, R3, 0x18 ;  /* 0x0000000306067211 */ /* 0x001fc800078ec0ff */
[C---:B------:R-:W-:Y:S02]  /*0350*/  LEA R3, R7.reuse, R6, 0x2 ;  /* 0x0000000607037211 */ /* 0x040fe400078e10ff */
[----:B------:R-:W-:-:S03]  /*0360*/  IADD3 R7, PT, PT, R7, 0x1, RZ ;  /* 0x0000000107077810 */ /* 0x000fc60007ffe0ff */
[----:B--2---:R0:W-:Y:S04]  /*0370*/  STS [R3], R4 ;  /* 0x0000000403007388 */ /* 0x0041e80000000800 */
.L_x_2:
[----:B------:R-:W-:-:S13]  /*0380*/  ISETP.GE.U32.AND P0, PT, R0, 0x4, PT ;  /* 0x000000040000780c */ /* 0x000fda0003f06070 */
[----:B------:R-:W-:Y:S05]  /*0390*/  @!P0 BRA `(.L_x_1) ;  /* 0x0000000800348947 */ /* 0x000fea0003800000 */
[----:B------:R-:W1:Y:S01]  /*03a0*/  S2R R6, SR_CgaCtaId ;  /* 0x0000000000067919 */ /* 0x000e620000008800 */
[----:B0-----:R-:W0:Y:S01]  /*03b0*/  LDC R4, c[0x0][0x380] ;  /* 0x0000e000ff047b82 */ /* 0x001e220000000800 */
[----:B------:R-:W-:Y:S01]  /*03c0*/  IMAD.IADD R3, R0, 0x1, -R7 ;  /* 0x0000000100037824 */ /* 0x000fe200078e0a07 */
[----:B------:R-:W-:-:S04]  /*03d0*/  PLOP3.LUT P0, PT, PT, PT, PT, 0x80, 0x8 ;  /* 0x000000000008781c */ /* 0x000fc80003f0f070 */
[----:B------:R-:W-:Y:S02]  /*03e0*/  ISETP.GT.AND P1, PT, R3, 0xc, PT ;  /* 0x0000000c0300780c */ /* 0x000fe40003f24270 */
[----:B------:R-:W-:Y:S01]  /*03f0*/  MOV R3, 0x400 ;  /* 0x0000040000037802 */ /* 0x000fe20000000f00 */
[----:B0-----:R-:W-:-:S03]  /*0400*/  IMAD R13, R7, R4, RZ ;  /* 0x00000004070d7224 */ /* 0x001fc600078e02ff */
[----:B-1----:R-:W-:-:S04]  /*0410*/  LEA R6, R6, R3, 0x18 ;  /* 0x0000000306067211 */ /* 0x002fc800078ec0ff */
[----:B------:R-:W-:-:S03]  /*0420*/  LEA R5, R7, R6, 0x2 ;  /* 0x0000000607057211 */ /* 0x000fc600078e10ff */
[----:B------:R-:W-:Y:S05]  /*0430*/  @!P1 BRA `(.L_x_4) ;  /* 0x0000000400209947 */ /* 0x000fea0003800000 */
[----:B------:R-:W-:Y:S02]  /*0440*/  PLOP3.LUT P0, PT, PT, PT, PT, 0x8, 0x80 ;  /* 0x000000000080781c */ /* 0x000fe40003f0e170 */
[----:B------:R-:W-:-:S11]  /*0450*/  IADD3 R6, PT, PT, R0, -0xc, RZ ;  /* 0xfffffff400067810 */ /* 0x000fd60007ffe0ff */
.L_x_5:
[----:B------:R-:W0:Y:S01]  /*0460*/  LDC.64 R8, c[0x0][0x388] ;  /* 0x0000e200ff087b82 */ /* 0x000e220000000a00 */
[----:B------:R-:W-:-:S04]  /*0470*/  LEA R11, R4, R13, 0x2 ;  /* 0x0000000d040b7211 */ /* 0x000fc800078e10ff */
[----:B------:R-:W-:-:S03]  /*0480*/  LEA R15, R4, R11, 0x2 ;  /* 0x0000000b040f7211 */ /* 0x000fc600078e10ff */
[----:B------:R-:W1:Y:S01]  /*0490*/  LDC.64 R20, c[0x0][0x3a0] ;  /* 0x0000e800ff147b82 */ /* 0x000e620000000a00 */
[----:B------:R-:W-:Y:S02]  /*04a0*/  LEA R3, R4, R15, 0x2 ;  /* 0x0000000f04037211 */ /* 0x000fe400078e10ff */
[-C--:B0-----:R-:W-:Y:S02]  /*04b0*/  IADD3 R10, P1, PT, R13, R8.reuse, RZ ;  /* 0x000000080d0a7210 */ /* 0x081fe40007f3e0ff */
[-C--:B------:R-:W-:Y:S02]  /*04c0*/  IADD3 R12, P3, PT, R15, R8.reuse, RZ ;  /* 0x000000080f0c7210 */ /* 0x080fe40007f7e0ff */
[----:B------:R-:W-:Y:S02]  /*04d0*/  LEA.HI.X.SX32 R14, R13, R9, 0x1, P1 ;  /* 0x000000090d0e7211 */ /* 0x000fe400008f0eff */
[----:B------:R-:W-:Y:S02]  /*04e0*/  IADD3 R13, P2, PT, R11, R8, RZ ;  /* 0x000000080b0d7210 */ /* 0x000fe40007f5e0ff */
[----:B-1----:R-:W-:-:S02]  /*04f0*/  LEA R16, P1, R10, R20, 0x2 ;  /* 0x000000140a107211 */ /* 0x002fc400078210ff */
[----:B------:R-:W-:Y:S02]  /*0500*/  LEA.HI.X.SX32 R18, R11, R9, 0x1, P2 ;  /* 0x000000090b127211 */ /* 0x000fe400010f0eff */
[----:B------:R-:W-:Y:S02]  /*0510*/  LEA.HI.X R17, R10, R21, R14, 0x2, P1 ;  /* 0x000000150a117211 */ /* 0x000fe400008f140e */
[----:B------:R-:W-:Y:S02]  /*0520*/  LEA.HI.X.SX32 R15, R15, R9, 0x1, P3 ;  /* 0x000000090f0f7211 */ /* 0x000fe400018f0eff */
[-C--:B------:R-:W-:Y:S02]  /*0530*/  LEA R14, P2, R12, R20.reuse, 0x2 ;  /* 0x000000140c0e7211 */ /* 0x080fe400078410ff */
[----:B------:R-:W-:Y:S02]  /*0540*/  LEA R10, P1, R13, R20, 0x2 ;  /* 0x000000140d0a7211 */ /* 0x000fe400078210ff */
[----:B------:R-:W-:-:S02]  /*0550*/  IADD3 R8, P4, PT, R3, R8, RZ ;  /* 0x0000000803087210 */ /* 0x000fc40007f9e0ff */
[-C--:B------:R-:W-:Y:S02]  /*0560*/  LEA.HI.X R15, R12, R21.reuse, R15, 0x2, P2 ;  /* 0x000000150c0f7211 */ /* 0x080fe400010f140f */
[----:B------:R-:W-:Y:S02]  /*0570*/  LEA.HI.X R11, R13, R21, R18, 0x2, P1 ;  /* 0x000000150d0b7211 */ /* 0x000fe400008f1412 */
[----:B------:R-:W-:Y:S02]  /*0580*/  LEA.HI.X.SX32 R9, R3, R9, 0x1, P4 ;  /* 0x0000000903097211 */ /* 0x000fe400020f0eff */
[----:B------:R-:W-:Y:S01]  /*0590*/  LEA R20, P3, R8, R20, 0x2 ;  /* 0x0000001408147211 */ /* 0x000fe200078610ff */
[----:B------:R-:W-:Y:S01]  /*05a0*/  IMAD.WIDE R28, R4, 0x4, R16 ;  /* 0x00000004041c7825 */ /* 0x000fe200078e0210 */
[----:B------:R0:W2:Y:S02]  /*05b0*/  LDG.E R26, desc[UR8][R14.64] ;  /* 0x000000080e1a7981 */ /* 0x0000a4000c1e1900 */
[----:B------:R-:W-:Y:S01]  /*05c0*/  LEA.HI.X R21, R8, R21, R9, 0x2, P3 ;  /* 0x0000001508157211 */ /* 0x000fe200018f1409 */
[C---:B------:R-:W-:Y:S01]  /*05d0*/  IMAD.WIDE R22, R4.reuse, 0x4, R14 ;  /* 0x0000000404167825 */ /* 0x040fe200078e020e */
[----:B------:R1:W3:Y:S03]  /*05e0*/  LDG.E R12, desc[UR8][R28.64] ;  /* 0x000000081c0c7981 */ /* 0x0002e6000c1e1900 */
[C---:B------:R-:W-:Y:S01]  /*05f0*/  IMAD.WIDE R18, R4.reuse, 0x4, R10 ;  /* 0x0000000404127825 */ /* 0x040fe200078e020a */
[----:B------:R4:W5:Y:S03]  /*0600*/  LDG.E R8, desc[UR8][R16.64] ;  /* 0x0000000810087981 */ /* 0x000966000c1e1900 */
[C---:B0-----:R-:W-:Y:S01]  /*0610*/  IMAD.WIDE R14, R4.reuse, 0x4, R22 ;  /* 0x00000004040e7825 */ /* 0x041fe200078e0216 */
[----:B------:R0:W5:Y:S03]  /*0620*/  LDG.E R24, desc[UR8][R22.64] ;  /* 0x0000000816187981 */ /* 0x000166000c1e1900 */
[C---:B-1----:R-:W-:Y:S01]  /*0630*/  IMAD.WIDE R28, R4.reuse, 0x4, R28 ;  /* 0x00000004041c7825 */ /* 0x042fe200078e021c */
[----:B------:R-:W5:Y:S03]  /*0640*/  LDG.E R13, desc[UR8][R10.64] ;  /* 0x000000080a0d7981 */ /* 0x000f66000c1e1900 */
[C---:B----4-:R-:W-:Y:S01]  /*0650*/  IMAD.WIDE R16, R4.reuse, 0x4, R18 ;  /* 0x0000000404107825 */ /* 0x050fe200078e0212 */
[----:B------:R-:W4:Y:S03]  /*0660*/  LDG.E R25, desc[UR8][R28.64] ;  /* 0x000000081c197981 */ /* 0x000f26000c1e1900 */
[C---:B0-----:R-:W-:Y:S01]  /*0670*/  IMAD.WIDE R22, R4.reuse, 0x4, R20 ;  /* 0x0000000404167825 */ /* 0x041fe200078e0214 */
[----:B------:R0:W4:Y:S04]  /*0680*/  LDG.E R9, desc[UR8][R16.64] ;  /* 0x0000000810097981 */ /* 0x000128000c1e1900 */
[----:B------:R1:W4:Y:S04]  /*0690*/  LDG.E R11, desc[UR8][R18.64] ;  /* 0x00000008120b7981 */ /* 0x000328000c1e1900 */
[----:B------:R-:W4:Y:S01]  /*06a0*/  LDG.E R10, desc[UR8][R20.64] ;  /* 0x00000008140a7981 */ /* 0x000f22000c1e1900 */
[----:B0-----:R-:W-:-:S03]  /*06b0*/  IMAD.WIDE R16, R4, 0x4, R16 ;  /* 0x0000000404107825 */ /* 0x001fc600078e0210 */
[----:B------:R0:W4:Y:S01]  /*06c0*/  LDG.E R27, desc[UR8][R14.64] ;  /* 0x000000080e1b7981 */ /* 0x000122000c1e1900 */
[----:B-1----:R-:W-:-:S04]  /*06d0*/  IMAD.WIDE R18, R4, 0x4, R28 ;  /* 0x0000000404127825 */ /* 0x002fc800078e021c */
[C---:B------:R-:W-:Y:S01]  /*06e0*/  IMAD.WIDE R28, R4.reuse, 0x4, R22 ;  /* 0x00000004041c7825 */ /* 0x040fe200078e0216 */
[----:B------:R1:W4:Y:S03]  /*06f0*/  LDG.E R20, desc[UR8][R16.64] ;  /* 0x0000000810147981 */ /* 0x000326000c1e1900 */
[C---:B0-----:R-:W-:Y:S01]  /*0700*/  IMAD.WIDE R14, R4.reuse, 0x4, R14 ;  /* 0x00000004040e7825 */ /* 0x041fe200078e020e */
[----:B------:R-:W4:Y:S04]  /*0710*/  LDG.E R18, desc[UR8][R18.64] ;  /* 0x0000000812127981 */ /* 0x000f28000c1e1900 */
[----:B------:R-:W4:Y:S01]  /*0720*/  LDG.E R22, desc[UR8][R22.64] ;  /* 0x0000000816167981 */ /* 0x000f22000c1e1900 */
[----:B-1----:R-:W-:-:S03]  /*0730*/  IMAD.WIDE R16, R4, 0x4, R28 ;  /* 0x0000000404107825 */ /* 0x002fc600078e021c */
[----:B------:R-:W4:Y:S04]  /*0740*/  LDG.E R14, desc[UR8][R14.64] ;  /* 0x000000080e0e7981 */ /* 0x000f28000c1e1900 */
[----:B------:R-:W4:Y:S04]  /*0750*/  LDG.E R28, desc[UR8][R28.64] ;  /* 0x000000081c1c7981 */ /* 0x000f28000c1e1900 */
[----:B------:R-:W4:Y:S01]  /*0760*/  LDG.E R21, desc[UR8][R16.64] ;  /* 0x0000000810157981 */ /* 0x000f22000c1e1900 */
[----:B------:R-:W-:-:S04]  /*0770*/  IADD3 R7, PT, PT, R7, 0x10, RZ ;  /* 0x0000001007077810 */ /* 0x000fc80007ffe0ff */
[----:B------:R-:W-:Y:S01]  /*0780*/  ISETP.GE.AND P1, PT, R7, R6, PT ;  /* 0x000000060700720c */ /* 0x000fe20003f26270 */
[----:B--2---:R-:W-:Y:S04]  /*0790*/  STS [R5+0x20], R26 ;  /* 0x0000201a05007388 */ /* 0x004fe80000000800 */
[----:B---3--:R-:W-:Y:S04]  /*07a0*/  STS [R5+0x4], R12 ;  /* 0x0000040c05007388 */ /* 0x008fe80000000800 */
[----:B-----5:R-:W-:Y:S04]  /*07b0*/  STS [R5], R8 ;  /* 0x0000000805007388 */ /* 0x020fe80000000800 */
[----:B------:R-:W-:Y:S04]  /*07c0*/  STS [R5+0x24], R24 ;  /* 0x0000241805007388 */ /* 0x000fe80000000800 */
[----:B------:R0:W-:Y:S04]  /*07d0*/  STS [R5+0x10], R13 ;  /* 0x0000100d05007388 */ /* 0x0001e80000000800 */
[----:B----4-:R-:W-:Y:S04]  /*07e0*/  STS [R5+0x8], R25 ;  /* 0x0000081905007388 */ /* 0x010fe80000000800 */
[----:B------:R-:W-:Y:S01]  /*07f0*/  STS [R5+0x18], R9 ;  /* 0x0000180905007388 */ /* 0x000fe20000000800 */
[----:B0-----:R-:W-:-:S03]  /*0800*/  IMAD R13, R4, 0x4, R3 ;  /* 0x00000004040d7824 */ /* 0x001fc600078e0203 */
[----:B------:R-:W-:Y:S04]  /*0810*/  STS [R5+0x14], R11 ;  /* 0x0000140b05007388 */ /* 0x000fe80000000800 */
[----:B------:R-:W-:Y:S04]  /*0820*/  STS [R5+0x30], R10 ;  /* 0x0000300a05007388 */ /* 0x000fe80000000800 */
[----:B------:R-:W-:Y:S04]  /*0830*/  STS [R5+0x28], R27 ;  /* 0x0000281b05007388 */ /* 0x000fe80000000800 */
[----:B------:R-:W-:Y:S04]  /*0840*/  STS [R5+0x1c], R20 ;  /* 0x00001c1405007388 */ /* 0x000fe80000000800 */
[----:B------:R-:W-:Y:S04]  /*0850*/  STS [R5+0xc], R18 ;  /* 0x00000c1205007388 */ /* 0x000fe80000000800 */
[----:B------:R-:W-:Y:S04]  /*0860*/  STS [R5+0x34], R22 ;  /* 0x0000341605007388 */ /* 0x000fe80000000800 */
[----:B------:R-:W-:Y:S04]  /*0870*/  STS [R5+0x2c], R14 ;  /* 0x00002c0e05007388 */ /* 0x000fe80000000800 */
[----:B------:R-:W-:Y:S04]  /*0880*/  STS [R5+0x38], R28 ;  /* 0x0000381c05007388 */ /* 0x000fe80000000800 */
[----:B------:R0:W-:Y:S02]  /*0890*/  STS [R5+0x3c], R21 ;  /* 0x00003c1505007388 */ /* 0x0001e40000000800 */
[----:B0-----:R-:W-:Y:S01]  /*08a0*/  IADD3 R5, PT, PT, R5, 0x40, RZ ;  /* 0x0000004005057810 */ /* 0x001fe20007ffe0ff */
[----:B------:R-:W-:Y:S06]  /*08b0*/  @!P1 BRA `(.L_x_5) ;  /* 0xfffffff800e89947 */ /* 0x000fec000383ffff */
.L_x_4:
[----:B------:R-:W-:-:S04]  /*08c0*/  IADD3 R3, PT, PT, -R7, R0, RZ ;  /* 0x0000000007037210 */ /* 0x000fc80007ffe1ff */
[----:B------:R-:W-:-:S13]  /*08d0*/  ISETP.GT.AND P1, PT, R3, 0x4, PT ;  /* 0x000000040300780c */ /* 0x000fda0003f24270 */
[----:B------:R-:W-:Y:S05]  /*08e0*/  @!P1 BRA `(.L_x_6) ;  /* 0x0000000000949947 */ /* 0x000fea0003800000 */
[----:B------:R-:W0:Y:S01]  /*08f0*/  LDC.64 R14, c[0x0][0x388] ;  /* 0x0000e200ff0e7b82 */ /* 0x000e220000000a00 */
[----:B------:R-:W-:-:S07]  /*0900*/  LEA R3, R4, R13, 0x2 ;  /* 0x0000000d04037211 */ /* 0x000fce00078e10ff */
[----:B------:R-:W1:Y:S01]  /*0910*/  LDC.64 R10, c[0x0][0x3a0] ;  /* 0x0000e800ff0a7b82 */ /* 0x000e620000000a00 */
[-C--:B0-----:R-:W-:Y:S02]  /*0920*/  IADD3 R6, P1, PT, R3, R14.reuse, RZ ;  /* 0x0000000e03067210 */ /* 0x081fe40007f3e0ff */
[----:B------:R-:W-:Y:S02]  /*0930*/  IADD3 R12, P0, PT, R13, R14, RZ ;  /* 0x0000000e0d0c7210 */ /* 0x000fe40007f1e0ff */
[-C--:B------:R-:W-:Y:S02]  /*0940*/  LEA.HI.X.SX32 R9, R3, R15.reuse, 0x1, P1 ;  /* 0x0000000f03097211 */ /* 0x080fe400008f0eff */
[----:B------:R-:W-:Y:S02]  /*0950*/  LEA.HI.X.SX32 R13, R13, R15, 0x1, P0 ;  /* 0x0000000f0d0d7211 */ /* 0x000fe400000f0eff */
[-C--:B-1----:R-:W-:Y:S02]  /*0960*/  LEA R8, P1, R6, R10.reuse, 0x2 ;  /* 0x0000000a06087211 */ /* 0x082fe400078210ff */
[----:B------:R-:W-:-:S02]  /*0970*/  LEA R10, P0, R12, R10, 0x2 ;  /* 0x0000000a0c0a7211 */ /* 0x000fc400078010ff */
[-C--:B------:R-:W-:Y:S02]  /*0980*/  LEA.HI.X R9, R6, R11.reuse, R9, 0x2, P1 ;  /* 0x0000000b06097211 */ /* 0x080fe400008f1409 */
[----:B------:R-:W-:Y:S01]  /*0990*/  LEA.HI.X R11, R12, R11, R13, 0x2, P0 ;  /* 0x0000000b0c0b7211 */ /* 0x000fe200000f140d */
[C---:B------:R-:W-:Y:S02]  /*09a0*/  IMAD.WIDE R22, R4.reuse, 0x4, R8 ;  /* 0x0000000404167825 */ /* 0x040fe400078e0208 */
[----:B------:R-:W2:Y:S02]  /*09b0*/  LDG.E R8, desc[UR8][R8.64] ;  /* 0x0000000808087981 */ /* 0x000ea4000c1e1900 */
[C---:B------:R-:W-:Y:S02]  /*09c0*/  IMAD.WIDE R14, R4.reuse, 0x4, R10 ;  /* 0x00000004040e7825 */ /* 0x040fe400078e020a */
[----:B------:R-:W3:Y:S02]  /*09d0*/  LDG.E R10, desc[UR8][R10.64] ;  /* 0x000000080a0a7981 */ /* 0x000ee4000c1e1900 */
[----:B------:R-:W-:-:S02]  /*09e0*/  IMAD.WIDE R20, R4, 0x4, R22 ;  /* 0x0000000404147825 */ /* 0x000fc400078e0216 */
[----:B------:R-:W4:Y:S02]  /*09f0*/  LDG.E R22, desc[UR8][R22.64] ;  /* 0x0000000816167981 */ /* 0x000f24000c1e1900 */
[C---:B------:R-:W-:Y:S02]  /*0a00*/  IMAD.WIDE R12, R4.reuse, 0x4, R14 ;  /* 0x00000004040c7825 */ /* 0x040fe400078e020e */
[----:B------:R-:W5:Y:S02]  /*0a10*/  LDG.E R14, desc[UR8][R14.64] ;  /* 0x000000080e0e7981 */ /* 0x000f64000c1e1900 */
[C---:B------:R-:W-:Y:S02]  /*0a20*/  IMAD.WIDE R16, R4.reuse, 0x4, R20 ;  /* 0x0000000404107825 */ /* 0x040fe400078e0214 */
[----:B------:R-:W5:Y:S02]  /*0a30*/  LDG.E R20, desc[UR8][R20.64] ;  /* 0x0000000814147981 */ /* 0x000f64000c1e1900 */
[----:B------:R-:W-:-:S02]  /*0a40*/  IMAD.WIDE R18, R4, 0x4, R12 ;  /* 0x0000000404127825 */ /* 0x000fc400078e020c */
[----:B------:R-:W5:Y:S04]  /*0a50*/  LDG.E R16, desc[UR8][R16.64] ;  /* 0x0000000810107981 */ /* 0x000f68000c1e1900 */
[----:B------:R0:W5:Y:S04]  /*0a60*/  LDG.E R12, desc[UR8][R12.64] ;  /* 0x000000080c0c7981 */ /* 0x000168000c1e1900 */
[----:B------:R-:W5:Y:S01]  /*0a70*/  LDG.E R18, desc[UR8][R18.64] ;  /* 0x0000000812127981 */ /* 0x000f62000c1e1900 */
[----:B------:R-:W-:Y:S02]  /*0a80*/  PLOP3.LUT P0, PT, PT, PT, PT, 0x8, 0x80 ;  /* 0x000000000080781c */ /* 0x000fe40003f0e170 */
[----:B------:R-:W-:-:S02]  /*0a90*/  IADD3 R7, PT, PT, R7, 0x8, RZ ;  /* 0x0000000807077810 */ /* 0x000fc40007ffe0ff */
[----:B0-----:R-:W-:Y:S01]  /*0aa0*/  LEA R13, R4, R3, 0x2 ;  /* 0x00000003040d7211 */ /* 0x001fe200078e10ff */
[----:B--2---:R-:W-:Y:S04]  /*0ab0*/  STS [R5+0x10], R8 ;  /* 0x0000100805007388 */ /* 0x004fe80000000800 */
[----:B---3--:R-:W-:Y:S04]  /*0ac0*/  STS [R5], R10 ;  /* 0x0000000a05007388 */ /* 0x008fe80000000800 */
[----:B----4-:R-:W-:Y:S04]  /*0ad0*/  STS [R5+0x14], R22 ;  /* 0x0000141605007388 */ /* 0x010fe80000000800 */
[----:B-----5:R-:W-:Y:S04]  /*0ae0*/  STS [R5+0x4], R14 ;  /* 0x0000040e05007388 */ /* 0x020fe80000000800 */
[----:B------:R-:W-:Y:S04]  /*0af0*/  STS [R5+0x18], R20 ;  /* 0x0000181405007388 */ /* 0x000fe80000000800 */
[----:B------:R-:W-:Y:S04]  /*0b00*/  STS [R5+0x1c], R16 ;  /* 0x00001c1005007388 */ /* 0x000fe80000000800 */
[----:B------:R-:W-:Y:S04]  /*0b10*/  STS [R5+0x8], R12 ;  /* 0x0000080c05007388 */ /* 0x000fe80000000800 */
[----:B------:R0:W-:Y:S02]  /*0b20*/  STS [R5+0xc], R18 ;  /* 0x00000c1205007388 */ /* 0x0001e40000000800 */
[----:B0-----:R-:W-:-:S07]  /*0b30*/  IADD3 R5, PT, PT, R5, 0x20, RZ ;  /* 0x0000002005057810 */ /* 0x001fce0007ffe0ff */
.L_x_6:
[----:B------:R-:W-:-:S13]  /*0b40*/  ISETP.LT.OR P0, PT, R7, R0, P0 ;  /* 0x000000000700720c */ /* 0x000fda0000701670 */
[----:B------:R-:W-:Y:S05]  /*0b50*/  @!P0 BRA `(.L_x_1) ;  /* 0x0000000000448947 */ /* 0x000fea0003800000 */
[----:B------:R-:W0:Y:S08]  /*0b60*/  LDC.64 R6, c[0x0][0x388] ;  /* 0x0000e200ff067b82 */ /* 0x000e300000000a00 */
[----:B------:R-:W1:Y:S01]  /*0b70*/  LDC.64 R10, c[0x0][0x3a0] ;  /* 0x0000e800ff0a7b82 */ /* 0x000e620000000a00 */
[----:B0-----:R-:W-:-:S04]  /*0b80*/  IADD3 R3, P0, PT, R13, R6, RZ ;  /* 0x000000060d037210 */ /* 0x001fc80007f1e0ff */
[----:B------:R-:W-:Y:S02]  /*0b90*/  LEA.HI.X.SX32 R8, R13, R7, 0x1, P0 ;  /* 0x000000070d087211 */ /* 0x000fe400000f0eff */
[----:B-1----:R-:W-:-:S04]  /*0ba0*/  LEA R6, P0, R3, R10, 0x2 ;  /* 0x0000000a03067211 */ /* 0x002fc800078010ff */
[----:B------:R-:W-:-:S03]  /*0bb0*/  LEA.HI.X R7, R3, R11, R8, 0x2, P0 ;  /* 0x0000000b03077211 */ /* 0x000fc600000f1408 */
[C---:B------:R-:W-:Y:S02]  /*0bc0*/  IMAD.WIDE R8, R4.reuse, 0x4, R6 ;  /* 0x0000000404087825 */ /* 0x040fe400078e0206 */
[----:B------:R-:W2:Y:S02]  /*0bd0*/  LDG.E R6, desc[UR8][R6.64] ;  /* 0x0000000806067981 */ /* 0x000ea4000c1e1900 */
[C---:B------:R-:W-:Y:S02]  /*0be0*/  IMAD.WIDE R10, R4.reuse, 0x4, R8 ;  /* 0x00000004040a7825 */ /* 0x040fe400078e0208 */
[----:B------:R-:W3:Y:S02]  /*0bf0*/  LDG.E R8, desc[UR8][R8.64] ;  /* 0x0000000808087981 */ /* 0x000ee4000c1e1900 */
[----:B------:R-:W-:Y:S02]  /*0c00*/  IMAD.WIDE R12, R4, 0x4, R10 ;  /* 0x00000004040c7825 */ /* 0x000fe400078e020a */
[----:B------:R-:W4:Y:S04]  /*0c10*/  LDG.E R10, desc[UR8][R10.64] ;  /* 0x000000080a0a7981 */ /* 0x000f28000c1e1900 */
[----:B------:R-:W5:Y:S04]  /*0c20*/  LDG.E R12, desc[UR8][R12.64] ;  /* 0x000000080c0c7981 */ /* 0x000f68000c1e1900 */
[----:B--2---:R1:W-:Y:S04]  /*0c30*/  STS [R5], R6 ;  /* 0x0000000605007388 */ /* 0x0043e80000000800 */
[----:B---3--:R1:W-:Y:S04]  /*0c40*/  STS [R5+0x4], R8 ;  /* 0x0000040805007388 */ /* 0x0083e80000000800 */
[----:B----4-:R1:W-:Y:S04]  /*0c50*/  STS [R5+0x8], R10 ;  /* 0x0000080a05007388 */ /* 0x0103e80000000800 */
[----:B-----5:R1:W-:Y:S02]  /*0c60*/  STS [R5+0xc], R12 ;  /* 0x00000c0c05007388 */ /* 0x0203e40000000800 */
.L_x_1:
[----:B------:R-:W-:Y:S05]  /*0c70*/  BSYNC.RECONVERGENT B0 ;  /* 0x0000000000007941 */ /* 0x000fea0003800200 */
.L_x_0:
[----:B------:R-:W-:Y:S01]  /*0c80*/  BAR.SYNC.DEFER_BLOCKING 0x0 ;  /* 0x0000000000007b1d */ /* 0x000fe20000010000 */
[----:B------:R-:W-:Y:S01]  /*0c90*/  ISETP.GT.AND P0, PT, R0, RZ, PT ;  /* 0x000000ff0000720c */ /* 0x000fe20003f04270 */
[----:B------:R-:W-:-:S12]  /*0ca0*/  IMAD.MOV.U32 R18, RZ, RZ, RZ ;  /* 0x000000ffff127224 */ /* 0x000fd800078e00ff */
[----:B------:R-:W-:Y:S05]  /*0cb0*/  @!P0 BRA `(.L_x_7) ;  /* 0x0000000c00608947 */ /* 0x000fea0003800000 */
[----:B0-----:R-:W-:Y:S01]  /*0cc0*/  LOP3.LUT P0, R3, R0, 0x3, RZ, 0xc0, !PT ;  /* 0x0000000300037812 */ /* 0x001fe2000780c0ff */
[----:B------:R-:W-:Y:S01]  /*0cd0*/  HFMA2 R18, -RZ, RZ, 0, 0 ;  /* 0x00000000ff127431 */ /* 0x000fe200000001ff */
[----:B------:R-:W-:-:S11]  /*0ce0*/  MOV R9, RZ ;  /* 0x000000ff00097202 */ /* 0x000fd60000000f00 */
[----:B------:R-:W-:Y:S05]  /*0cf0*/  @!P0 BRA `(.L_x_8) ;  /* 0x0000000000948947 */ /* 0x000fea0003800000 */
[----:B-1----:R-:W0:Y:S01]  /*0d00*/  LDC.64 R4, c[0x0][0x3a0] ;  /* 0x0000e800ff047b82 */ /* 0x002e220000000a00 */
[----:B------:R-:W-:Y:S01]  /*0d10*/  ISETP.NE.AND P0, PT, R3, 0x1, PT ;  /* 0x000000010300780c */ /* 0x000fe20003f05270 */
[----:B------:R-:W1:-:S12]  /*0d20*/  LDCU UR5, c[0x0][0x380] ;  /* 0x00007000ff0577ac */ /* 0x000e580008000800 */
[----:B------:R-:W-:Y:S05]  /*0d30*/  @!P0 BRA `(.L_x_9) ;  /* 0x0000000000588947 */ /* 0x000fea0003800000 */
[----:B------:R-:W-:Y:S01]  /*0d40*/  ISETP.NE.AND P0, PT, R3, 0x2, PT ;  /* 0x000000020300780c */ /* 0x000fe20003f05270 */
[----:B------:R-:W2:Y:S01]  /*0d50*/  LDC.64 R10, c[0x0][0x3a0] ;  /* 0x0000e800ff0a7b82 */ /* 0x000ea20000000a00 */
[----:B------:R-:W3:Y:S11]  /*0d60*/  LDCU UR4, c[0x0][0x380] ;  /* 0x00007000ff0477ac */ /* 0x000ef60008000800 */
[----:B------:R-:W-:-:S04]  /*0d70*/  @P0 MOV R9, 0x1 ;  /* 0x0000000100090802 */ /* 0x000fc80000000f00 */
[----:B------:R-:W-:-:S04]  /*0d80*/  IADD3 R3, PT, PT, -R9, RZ, RZ ;  /* 0x000000ff09037210 */ /* 0x000fc80007ffe1ff */
[----:B---3--:R-:W-:Y:S01]  /*0d90*/  LOP3.LUT R3, R3, UR4, RZ, 0xc0, !PT ;  /* 0x0000000403037c12 */ /* 0x008fe2000f8ec0ff */
[----:B--2---:R-:W-:-:S03]  /*0da0*/  @P0 IMAD.WIDE R6, R2, 0x4, R10 ;  /* 0x0000000402060825 */ /* 0x004fc600078e020a */
[----:B------:R-:W-:-:S05]  /*0db0*/  IADD3 R3, PT, PT, R2, R3, RZ ;  /* 0x0000000302037210 */ /* 0x000fca0007ffe0ff */
[----:B------:R-:W-:Y:S01]  /*0dc0*/  IMAD.WIDE R10, R3, 0x4, R10 ;  /* 0x00000004030a7825 */ /* 0x000fe200078e020a */
[----:B------:R-:W2:Y:S05]  /*0dd0*/  @P0 LDG.E R6, desc[UR8][R6.64] ;  /* 0x0000000806060981 */ /* 0x000eaa000c1e1900 */
[----:B------:R-:W3:Y:S01]  /*0de0*/  LDG.E R11, desc[UR8][R10.64] ;  /* 0x000000080a0b7981 */ /* 0x000ee2000c1e1900 */
[----:B------:R-:W-:Y:S01]  /*0df0*/  MOV R3, 0x400 ;  /* 0x0000040000037802 */ /* 0x000fe20000000f00 */
[----:B------:R-:W4:Y:S03]  /*0e00*/  S2R R8, SR_CgaCtaId ;  /* 0x0000000000087919 */ /* 0x000f260000008800 */
[----:B----4-:R-:W-:-:S04]  /*0e10*/  LEA R12, R8, R3, 0x18 ;  /* 0x00000003080c7211 */ /* 0x010fc800078ec0ff */
[C---:B------:R-:W-:Y:S01]  /*0e20*/  LEA R8, R9.reuse, R12, 0x2 ;  /* 0x0000000c09087211 */ /* 0x040fe200078e10ff */
[----:B------:R-:W2:Y:S01]  /*0e30*/  @P0 LDS R3, [R12] ;  /* 0x000000000c030984 */ /* 0x000ea20000000800 */
[----:B------:R-:W-:-:S04]  /*0e40*/  VIADD R9, R9, 0x1 ;  /* 0x0000000109097836 */ /* 0x000fc80000000000 */
[----:B------:R-:W3:Y:S01]  /*0e50*/  LDS R8, [R8] ;  /* 0x0000000008087984 */ /* 0x000ee20000000800 */
[----:B--2---:R-:W-:-:S04]  /*0e60*/  @P0 FADD R3, -R3, R6 ;  /* 0x0000000603030221 */ /* 0x004fc80000000100 */
[----:B------:R-:W-:Y:S01]  /*0e70*/  @P0 FFMA R18, R3, R3, RZ ;  /* 0x0000000303120223 */ /* 0x000fe200000000ff */
[----:B---3--:R-:W-:-:S04]  /*0e80*/  FADD R3, -R8, R11 ;  /* 0x0000000b08037221 */ /* 0x008fc80000000100 */
[----:B------:R-:W-:-:S07]  /*0e90*/  FFMA R18, R3, R3, R18 ;  /* 0x0000000303127223 */ /* 0x000fce0000000012 */
.L_x_9:
[----:B-1----:R-:W-:-:S04]  /*0ea0*/  IMAD R3, R9, UR5, R2 ;  /* 0x0000000509037c24 */ /* 0x002fc8000f8e0202 */
[----:B0-----:R-:W-:-:S06]  /*0eb0*/  IMAD.WIDE R4, R3, 0x4, R4 ;  /* 0x0000000403047825 */ /* 0x001fcc00078e0204 */
[----:B------:R-:W2:Y:S01]  /*0ec0*/  LDG.E R4, desc[UR8][R4.64] ;  /* 0x0000000804047981 */ /* 0x000ea2000c1e1900 */
[----:B------:R-:W-:Y:S01]  /*0ed0*/  MOV R3, 0x400 ;  /* 0x0000040000037802 */ /* 0x000fe20000000f00 */
[----:B------:R-:W0:Y:S03]  /*0ee0*/  S2R R6, SR_CgaCtaId ;  /* 0x0000000000067919 */ /* 0x000e260000008800 */
[----:B0-----:R-:W-:-:S04]  /*0ef0*/  LEA R6, R6, R3, 0x18 ;  /* 0x0000000306067211 */ /* 0x001fc800078ec0ff */
[C---:B------:R-:W-:Y:S02]  /*0f00*/  LEA R6, R9.reuse, R6, 0x2 ;  /* 0x0000000609067211 */ /* 0x040fe400078e10ff */
[----:B------:R-:W-:-:S03]  /*0f10*/  IADD3 R9, PT, PT, R9, 0x1, RZ ;  /* 0x0000000109097810 */ /* 0x000fc60007ffe0ff */
[----:B------:R-:W2:Y:S02]  /*0f20*/  LDS R3, [R6] ;  /* 0x0000000006037984 */ /* 0x000ea40000000800 */
[----:B--2---:R-:W-:-:S04]  /*0f30*/  FADD R3, -R3, R4 ;  /* 0x0000000403037221 */ /* 0x004fc80000000100 */
[----:B------:R-:W-:-:S07]  /*0f40*/  FFMA R18, R3, R3, R18 ;  /* 0x0000000303127223 */ /* 0x000fce0000000012 */
.L_x_8:
[----:B------:R-:W-:-:S13]  /*0f50*/  ISETP.GE.U32.AND P0, PT, R0, 0x4, PT ;  /* 0x000000040000780c */ /* 0x000fda0003f06070 */
[----:B------:R-:W-:Y:S05]  /*0f60*/  @!P0 BRA `(.L_x_7) ;  /* 0x0000000800b48947 */ /* 0x000fea0003800000 */
[----:B------:R-:W0:Y:S01]  /*0f70*/  S2R R4, SR_CgaCtaId ;  /* 0x0000000000047919 */ /* 0x000e220000008800 */
[----:B-1----:R-:W1:Y:S01]  /*0f80*/  LDC R5, c[0x0][0x380] ;  /* 0x0000e000ff057b82 */ /* 0x002e620000000800 */
[----:B------:R-:W-:Y:S02]  /*0f90*/  IADD3 R3, PT, PT, -R9, R0, RZ ;  /* 0x0000000009037210 */ /* 0x000fe40007ffe1ff */
[----:B------:R-:W-:Y:S02]  /*0fa0*/  PLOP3.LUT P0, PT, PT, PT, PT, 0x80, 0x8 ;  /* 0x000000000008781c */ /* 0x000fe40003f0f070 */
[----:B------:R-:W-:Y:S02]  /*0fb0*/  ISETP.GT.AND P1, PT, R3, 0xc, PT ;  /* 0x0000000c0300780c */ /* 0x000fe40003f24270 */
[----:B------:R-:W-:Y:S01]  /*0fc0*/  MOV R3, 0x400 ;  /* 0x0000040000037802 */ /* 0x000fe20000000f00 */
[----:B-1----:R-:W-:-:S03]  /*0fd0*/  IMAD R8, R9, R5, R2 ;  /* 0x0000000509087224 */ /* 0x002fc600078e0202 */
[----:B0-----:R-:W-:-:S04]  /*0fe0*/  LEA R4, R4, R3, 0x18 ;  /* 0x0000000304047211 */ /* 0x001fc800078ec0ff */
[----:B------:R-:W-:-:S03]  /*0ff0*/  LEA R7, R9, R4, 0x2 ;  /* 0x0000000409077211 */ /* 0x000fc600078e10ff */
[----:B------:R-:W-:Y:S05]  /*1000*/  @!P1 BRA `(.L_x_10) ;  /* 0x00000004006c9947 */ /* 0x000fea0003800000 */
[----:B------:R-:W0:Y:S01]  /*1010*/  LDC.64 R12, c[0x0][0x3a0] ;  /* 0x0000e800ff0c7b82 */ /* 0x000e220000000a00 */
[----:B------:R-:W-:Y:S02]  /*1020*/  PLOP3.LUT P0, PT, PT, PT, PT, 0x8, 0x80 ;  /* 0x000000000080781c */ /* 0x000fe40003f0e170 */
[----:B------:R-:W-:-:S11]  /*1030*/  IADD3 R6, PT, PT, R0, -0xc, RZ ;  /* 0xfffffff400067810 */ /* 0x000fd60007ffe0ff */
.L_x_11:
[----:B0-----:R-:W-:Y:S01]  /*1040*/  IMAD.WIDE R10, R8, 0x4, R12 ;  /* 0x00000004080a7825 */ /* 0x001fe200078e020c */
[C---:B------:R-:W-:Y:S01]  /*1050*/  LEA R3, R5.reuse, R8, 0x2 ;  /* 0x0000000805037211 */ /* 0x040fe200078e10ff */
[----:B------:R-:W0:Y:S04]  /*1060*/  LDS R23, [R7] ;  /* 0x0000000007177984 */ /* 0x000e280000000800 */
[----:B------:R-:W0:Y:S01]  /*1070*/  LDG.E R22, desc[UR8][R10.64] ;  /* 0x000000080a167981 */ /* 0x000e22000c1e1900 */
[----:B------:R-:W-:-:S05]  /*1080*/  IMAD.WIDE R20, R5, 0x4, R10 ;  /* 0x0000000405147825 */ /* 0x000fca00078e020a */
[----:B------:R1:W2:Y:S02]  /*1090*/  LDG.E R4, desc[UR8][R20.64] ;  /* 0x0000000814047981 */ /* 0x0002a4000c1e1900 */
[----:B-1----:R-:W-:-:S05]  /*10a0*/  IMAD.WIDE R20, R5, 0x4, R20 ;  /* 0x0000000405147825 */ /* 0x002fca00078e0214 */
[----:B------:R-:W3:Y:S01]  /*10b0*/  LDG.E R28, desc[UR8][R20.64] ;  /* 0x00000008141c7981 */ /* 0x000ee2000c1e1900 */
[----:B------:R-:W-:-:S05]  /*10c0*/  IMAD.WIDE R16, R5, 0x4, R20 ;  /* 0x0000000405107825 */ /* 0x000fca00078e0214 */
[----:B------:R-:W4:Y:S01]  /*10d0*/  LDG.E R19, desc[UR8][R16.64] ;  /* 0x0000000810137981 */ /* 0x000f22000c1e1900 */
[----:B------:R-:W-:-:S05]  /*10e0*/  IMAD.WIDE R14, R3, 0x4, R12 ;  /* 0x00000004030e7825 */ /* 0x000fca00078e020c */
[----:B------:R1:W5:Y:S02]  /*10f0*/  LDG.E R25, desc[UR8][R14.64] ;  /* 0x000000080e197981 */ /* 0x000364000c1e1900 */
[----:B-1----:R-:W-:-:S05]  /*1100*/  IMAD.WIDE R14, R5, 0x4, R14 ;  /* 0x00000004050e7825 */ /* 0x002fca00078e020e */
[----:B------:R-:W4:Y:S01]  /*1110*/  LDG.E R8, desc[UR8][R14.64] ;  /* 0x000000080e087981 */ /* 0x000f22000c1e1900 */
[----:B------:R-:W-:-:S05]  /*1120*/  IMAD.WIDE R16, R5, 0x4, R14 ;  /* 0x0000000405107825 */ /* 0x000fca00078e020e */
[----:B------:R-:W4:Y:S01]  /*1130*/  LDG.E R26, desc[UR8][R16.64] ;  /* 0x00000008101a7981 */ /* 0x000f22000c1e1900 */
[----:B------:R-:W-:-:S04]  /*1140*/  IMAD.WIDE R10, R5, 0x4, R16 ;  /* 0x00000004050a7825 */ /* 0x000fc800078e0210 */
[----:B------:R-:W-:Y:S01]  /*1150*/  IMAD R3, R5, 0x4, R3 ;  /* 0x0000000405037824 */ /* 0x000fe200078e0203 */
[----:B------:R1:W4:Y:S03]  /*1160*/  LDG.E R24, desc[UR8][R10.64] ;  /* 0x000000080a187981 */ /* 0x000326000c1e1900 */
[----:B------:R-:W-:Y:S01]  /*1170*/  IMAD.WIDE R20, R3, 0x4, R12 ;  /* 0x0000000403147825 */ /* 0x000fe200078e020c */
[----:B-1----:R-:W2:Y:S04]  /*1180*/  LDS R11, [R7+0x4] ;  /* 0x00000400070b7984 */ /* 0x002ea80000000800 */
[----:B------:R1:W4:Y:S01]  /*1190*/  LDG.E R10, desc[UR8][R20.64] ;  /* 0x00000008140a7981 */ /* 0x000322000c1e1900 */
[C---:B------:R-:W-:Y:S01]  /*11a0*/  LEA R3, R5.reuse, R3, 0x2 ;  /* 0x0000000305037211 */ /* 0x040fe200078e10ff */
[----:B-1----:R-:W-:-:S05]  /*11b0*/  IMAD.WIDE R20, R5, 0x4, R20 ;  /* 0x0000000405147825 */ /* 0x002fca00078e0214 */
[----:B------:R1:W4:Y:S01]  /*11c0*/  LDG.E R27, desc[UR8][R20.64] ;  /* 0x00000008141b7981 */ /* 0x000322000c1e1900 */
[----:B------:R-:W-:-:S04]  /*11d0*/  IMAD.WIDE R14, R5, 0x4, R20 ;  /* 0x00000004050e7825 */ /* 0x000fc800078e0214 */
[----:B------:R-:W-:Y:S02]  /*11e0*/  IMAD.WIDE R16, R5, 0x4, R14 ;  /* 0x0000000405107825 */ /* 0x000fe400078e020e */
[----:B------:R0:W4:Y:S02]  /*11f0*/  LDG.E R14, desc[UR8][R14.64] ;  /* 0x000000080e0e7981 */ /* 0x000124000c1e1900 */
[----:B-1----:R-:W-:Y:S02]  /*1200*/  IMAD.WIDE R20, R3, 0x4, R12 ;  /* 0x0000000403147825 */ /* 0x002fe400078e020c */
[----:B------:R2:W4:Y:S04]  /*1210*/  LDG.E R16, desc[UR8][R16.64] ;  /* 0x0000000810107981 */ /* 0x000528000c1e1900 */
[----:B------:R-:W4:Y:S01]  /*1220*/  LDG.E R29, desc[UR8][R20.64] ;  /* 0x00000008141d7981 */ /* 0x000f22000c1e1900 */
[----:B0-----:R-:W-:Y:S01]  /*1230*/  FADD R15, -R23, R22 ;  /* 0x00000016170f7221 */ /* 0x001fe20000000100 */
[----:B------:R-:W-:-:S04]  /*1240*/  IMAD.WIDE R22, R5, 0x4, R20 ;  /* 0x0000000405167825 */ /* 0x000fc800078e0214 */
[----:B------:R-:W-:Y:S02]  /*1250*/  FFMA R18, R15, R15, R18 ;  /* 0x0000000f0f127223 */ /* 0x000fe40000000012 */
[----:B------:R0:W4:Y:S01]  /*1260*/  LDG.E R15, desc[UR8][R22.64] ;  /* 0x00000008160f7981 */ /* 0x000122000c1e1900 */
[----:B--2---:R-:W-:Y:S01]  /*1270*/  FADD R17, -R11, R4 ;  /* 0x000000040b117221 */ /* 0x004fe20000000100 */
[----:B0-----:R-:W-:-:S05]  /*1280*/  IMAD.WIDE R22, R5, 0x4, R22 ;  /* 0x0000000405167825 */ /* 0x001fca00078e0216 */
[----:B------:R-:W2:Y:S01]  /*1290*/  LDG.E R4, desc[UR8][R22.64] ;  /* 0x0000000816047981 */ /* 0x000ea2000c1e1900 */
[----:B------:R-:W-:-:S05]  /*12a0*/  IMAD.WIDE R20, R5, 0x4, R22 ;  /* 0x0000000405147825 */ /* 0x000fca00078e0216 */
[----:B------:R0:W2:Y:S01]  /*12b0*/  LDG.E R11, desc[UR8][R20.64] ;  /* 0x00000008140b7981 */ /* 0x0000a2000c1e1900 */
[----:B------:R-:W-:-:S03]  /*12c0*/  FFMA R18, R17, R17, R18 ;  /* 0x0000001111127223 */ /* 0x000fc60000000012 */
[----:B------:R-:W3:Y:S04]  /*12d0*/  LDS R17, [R7+0x8] ;  /* 0x0000080007117984 */ /* 0x000ee80000000800 */
[----:B0-----:R-:W5:Y:S04]  /*12e0*/  LDS R20, [R7+0x10] ;  /* 0x0000100007147984 */ /* 0x001f680000000800 */
[----:B------:R-:W-:Y:S01]  /*12f0*/  LDS R21, [R7+0x1c] ;  /* 0x00001c0007157984 */ /* 0x000fe20000000800 */
[----:B---3--:R-:W-:-:S03]  /*1300*/  FADD R17, -R17, R28 ;  /* 0x0000001c11117221 */ /* 0x008fc60000000100 */
[----:B------:R-:W4:Y:S01]  /*1310*/  LDS R28, [R7+0xc] ;  /* 0x00000c00071c7984 */ /* 0x000f220000000800 */
[----:B------:R-:W-:-:S03]  /*1320*/  FFMA R17, R17, R17, R18 ;  /* 0x0000001111117223 */ /* 0x000fc60000000012 */
[----:B------:R-:W0:Y:S01]  /*1330*/  LDS R18, [R7+0x14] ;  /* 0x0000140007127984 */ /* 0x000e220000000800 */
[----:B-----5:R-:W-:Y:S01]  /*1340*/  FADD R20, -R20, R25 ;  /* 0x0000001914147221 */ /* 0x020fe20000000100 */
[----:B----4-:R-:W-:Y:S02]  /*1350*/  FADD R28, -R28, R19 ;  /* 0x000000131c1c7221 */ /* 0x010fe40000000100 */
[----:B------:R-:W1:Y:S02]  /*1360*/  LDS R19, [R7+0x18] ;  /* 0x0000180007137984 */ /* 0x000e640000000800 */
[----:B------:R-:W-:-:S04]  /*1370*/  FFMA R17, R28, R28, R17 ;  /* 0x0000001c1c117223 */ /* 0x000fc80000000011 */
[----:B------:R-:W-:Y:S02]  /*1380*/  FFMA R20, R20, R20, R17 ;  /* 0x0000001414147223 */ /* 0x000fe40000000011 */
[----:B------:R-:W3:Y:S01]  /*1390*/  LDS R17, [R7+0x20] ;  /* 0x0000200007117984 */ /* 0x000ee20000000800 */
[----:B0-----:R-:W-:-:S03]  /*13a0*/  FADD R23, -R18, R8 ;  /* 0x0000000812177221 */ /* 0x001fc60000000100 */
[----:B------:R-:W0:Y:S01]  /*13b0*/  LDS R8, [R7+0x24] ;  /* 0x0000240007087984 */ /* 0x000e220000000800 */
[----:B------:R-:W-:-:S03]  /*13c0*/  FFMA R20, R23, R23, R20 ;  /* 0x0000001717147223 */ /* 0x000fc60000000014 */
[----:B------:R-:W4:Y:S04]  /*13d0*/  LDS R23, [R7+0x28] ;  /* 0x0000280007177984 */ /* 0x000f280000000800 */
[----:B------:R-:W5:Y:S01]  /*13e0*/  LDS R18, [R7+0x30] ;  /* 0x0000300007127984 */ /* 0x000f620000000800 */
[----:B------:R-:W-:-:S03]  /*13f0*/  FADD R24, -R21, R24 ;  /* 0x0000001815187221 */ /* 0x000fc60000000100 */
[----:B------:R-:W-:Y:S01]  /*1400*/  LDS R21, [R7+0x38] ;  /* 0x0000380007157984 */ /* 0x000fe20000000800 */
[----:B-1----:R-:W-:-:S03]  /*1410*/  FADD R25, -R19, R26 ;  /* 0x0000001a13197221 */ /* 0x002fc60000000100 */
[----:B------:R-:W1:Y:S01]  /*1420*/  LDS R19, [R7+0x2c] ;  /* 0x00002c0007137984 */ /* 0x000e620000000800 */
[----:B------:R-:W-:-:S03]  /*1430*/  FFMA R25, R25, R25, R20 ;  /* 0x0000001919197223 */ /* 0x000fc60000000014 */
[----:B------:R-:W1:Y:S01]  /*1440*/  LDS R20, [R7+0x34] ;  /* 0x0000340007147984 */ /* 0x000e620000000800 */
[----:B---3--:R-:W-:-:S03]  /*1450*/  FADD R22, -R17, R10 ;  /* 0x0000000a11167221 */ /* 0x008fc60000000100 */
[----:B------:R3:W2:Y:S01]  /*1460*/  LDS R10, [R7+0x3c] ;  /* 0x00003c00070a7984 */ /* 0x0006a20000000800 */
[----:B------:R-:W-:Y:S01]  /*1470*/  FFMA R25, R24, R24, R25 ;  /* 0x0000001818197223 */ /* 0x000fe20000000019 */
[----:B0-----:R-:W-:-:S03]  /*1480*/  FADD R8, -R8, R27 ;  /* 0x0000001b08087221 */ /* 0x001fc60000000100 */
[----:B------:R-:W-:Y:S01]  /*1490*/  FFMA R25, R22, R22, R25 ;  /* 0x0000001616197223 */ /* 0x000fe20000000019 */
[----:B----4-:R-:W-:-:S03]  /*14a0*/  FADD R14, -R23, R14 ;  /* 0x0000000e170e7221 */ /* 0x010fc60000000100 */
[----:B------:R-:W-:Y:S01]  /*14b0*/  FFMA R25, R8, R8, R25 ;  /* 0x0000000808197223 */ /* 0x000fe20000000019 */
[----:B------:R-:W-:-:S03]  /*14c0*/  IADD3 R9, PT, PT, R9, 0x10, RZ ;  /* 0x0000001009097810 */ /* 0x000fc60007ffe0ff */
[----:B------:R-:W-:Y:S01]  /*14d0*/  FFMA R25, R14, R14, R25 ;  /* 0x0000000e0e197223 */ /* 0x000fe20000000019 */
[----:B-----5:R-:W-:Y:S01]  /*14e0*/  FADD R18, -R18, R29 ;  /* 0x0000001d12127221 */ /* 0x020fe20000000100 */
[----:B------:R-:W-:Y:S01]  /*14f0*/  ISETP.GE.AND P1, PT, R9, R6, PT ;  /* 0x000000060900720c */ /* 0x000fe20003f26270 */
[----:B-1----:R-:W-:-:S04]  /*1500*/  FADD R16, -R19, R16 ;  /* 0x0000001013107221 */ /* 0x002fc80000000100 */
[----:B------:R-:W-:-:S04]  /*1510*/  FFMA R25, R16, R16, R25 ;  /* 0x0000001010197223 */ /* 0x000fc80000000019 */
[----:B------:R-:W-:Y:S01]  /*1520*/  FFMA R25, R18, R18, R25 ;  /* 0x0000001212197223 */ /* 0x000fe20000000019 */
[----:B---3--:R-:W-:Y:S02]  /*1530*/  IADD3 R7, PT, PT, R7, 0x40, RZ ;  /* 0x0000004007077810 */ /* 0x008fe40007ffe0ff */
[----:B------:R-:W-:Y:S01]  /*1540*/  LEA R8, R5, R3, 0x2 ;  /* 0x0000000305087211 */ /* 0x000fe200078e10ff */
[----:B------:R-:W-:-:S04]  /*1550*/  FADD R20, -R20, R15 ;  /* 0x0000000f14147221 */ /* 0x000fc80000000100 */
[----:B------:R-:W-:Y:S01]  /*1560*/  FFMA R25, R20, R20, R25 ;  /* 0x0000001414197223 */ /* 0x000fe20000000019 */
[----:B--2---:R-:W-:-:S04]  /*1570*/  FADD R4, -R21, R4 ;  /* 0x0000000415047221 */ /* 0x004fc80000000100 */
[----:B------:R-:W-:Y:S01]  /*1580*/  FFMA R25, R4, R4, R25 ;  /* 0x0000000404197223 */ /* 0x000fe20000000019 */
[----:B------:R-:W-:-:S04]  /*1590*/  FADD R10, -R10, R11 ;  /* 0x0000000b0a0a7221 */ /* 0x000fc80000000100 */
[----:B------:R-:W-:Y:S01]  /*15a0*/  FFMA R18, R10, R10, R25 ;  /* 0x0000000a0a127223 */ /* 0x000fe20000000019 */
[----:B------:R-:W-:Y:S06]  /*15b0*/  @!P1 BRA `(.L_x_11) ;  /* 0xfffffff800a09947 */ /* 0x000fec000383ffff */
.L_x_10:
[----:B------:R-:W-:-:S04]  /*15c0*/  IADD3 R3, PT, PT, -R9, R0, RZ ;  /* 0x0000000009037210 */ /* 0x000fc80007ffe1ff */
[----:B------:R-:W-:-:S13]  /*15d0*/  ISETP.GT.AND P1, PT, R3, 0x4, PT ;  /* 0x000000040300780c */ /* 0x000fda0003f24270 */
[----:B------:R-:W-:Y:S05]  /*15e0*/  @!P1 BRA `(.L_x_12) ;  /* 0x0000000000b89947 */ /* 0x000fea0003800000 */
[----:B------:R-:W0:Y:S01]  /*15f0*/  LDC.64 R16, c[0x0][0x3a0] ;  /* 0x0000e800ff107b82 */ /* 0x000e220000000a00 */
[----:B------:R-:W-:Y:S01]  /*1600*/  LEA R4, R5, R8, 0x2 ;  /* 0x0000000805047211 */ /* 0x000fe200078e10ff */
[----:B------:R-:W-:Y:S04]  /*1610*/  LDS R27, [R7+0x4] ;  /* 0x00000400071b7984 */ /* 0x000fe80000000800 */
[----:B------:R-:W-:Y:S01]  /*1620*/  LDS R29, [R7+0x8] ;  /* 0x00000800071d7984 */ /* 0x000fe20000000800 */
[----:B0-----:R-:W-:-:S05]  /*1630*/  IMAD.WIDE R14, R8, 0x4, R16 ;  /* 0x00000004080e7825 */ /* 0x001fca00078e0210 */
[----:B------:R-:W2:Y:S01]  /*1640*/  LDG.E R3, desc[UR8][R14.64] ;  /* 0x000000080e037981 */ /* 0x000ea2000c1e1900 */
[----:B------:R-:W-:-:S04]  /*1650*/  IMAD.WIDE R20, R5, 0x4, R14 ;  /* 0x0000000405147825 */ /* 0x000fc800078e020e */
[----:B------:R-:W-:Y:S01]  /*1660*/  IMAD.WIDE R16, R4, 0x4, R16 ;  /* 0x0000000404107825 */ /* 0x000fe200078e0210 */
[----:B------:R0:W3:Y:S03]  /*1670*/  LDG.E R8, desc[UR8][R20.64] ;  /* 0x0000000814087981 */ /* 0x0000e6000c1e1900 */
[----:B------:R-:W-:-:S05]  /*1680*/  IMAD.WIDE R22, R5, 0x4, R20 ;  /* 0x0000000405167825 */ /* 0x000fca00078e0214 */
[----:B------:R1:W4:Y:S01]  /*1690*/  LDG.E R6, desc[UR8][R22.64] ;  /* 0x0000000816067981 */ /* 0x000322000c1e1900 */
[----:B------:R-:W-:-:S03]  /*16a0*/  IMAD.WIDE R24, R5, 0x4, R22 ;  /* 0x0000000405187825 */ /* 0x000fc600078e0216 */
[----:B0-----:R-:W2:Y:S01]  /*16b0*/  LDS R20, [R7] ;  /* 0x0000000007147984 */ /* 0x001ea20000000800 */
[----:B------:R-:W-:-:S03]  /*16c0*/  IMAD.WIDE R10, R5, 0x4, R16 ;  /* 0x00000004050a7825 */ /* 0x000fc600078e0210 */
[----:B------:R-:W5:Y:S01]  /*16d0*/  LDG.E R19, desc[UR8][R24.64] ;  /* 0x0000000818137981 */ /* 0x000f62000c1e1900 */
[----:B------:R-:W-:-:S03]  /*16e0*/  IMAD.WIDE R12, R5, 0x4, R10 ;  /* 0x00000004050c7825 */ /* 0x000fc600078e020a */
[----:B------:R0:W5:Y:S04]  /*16f0*/  LDG.E R16, desc[UR8][R16.64] ;  /* 0x0000000810107981 */ /* 0x000168000c1e1900 */
[----:B------:R0:W5:Y:S01]  /*1700*/  LDG.E R10, desc[UR8][R10.64] ;  /* 0x000000080a0a7981 */ /* 0x000162000c1e1900 */
[----:B------:R-:W-:-:S03]  /*1710*/  IMAD.WIDE R14, R5, 0x4, R12 ;  /* 0x00000004050e7825 */ /* 0x000fc600078e020c */
[----:B------:R-:W5:Y:S04]  /*1720*/  LDG.E R12, desc[UR8][R12.64] ;  /* 0x000000080c0c7981 */ /* 0x000f68000c1e1900 */
[----:B------:R-:W5:Y:S04]  /*1730*/  LDG.E R14, desc[UR8][R14.64] ;  /* 0x000000080e0e7981 */ /* 0x000f68000c1e1900 */
[----:B-1----:R-:W5:Y:S04]  /*1740*/  LDS R22, [R7+0xc] ;  /* 0x00000c0007167984 */ /* 0x002f680000000800 */
[----:B------:R-:W1:Y:S04]  /*1750*/  LDS R23, [R7+0x10] ;  /* 0x0000100007177984 */ /* 0x000e680000000800 */
[----:B------:R-:W1:Y:S04]  /*1760*/  LDS R21, [R7+0x14] ;  /* 0x0000140007157984 */ /* 0x000e680000000800 */
[----:B0-----:R-:W0:Y:S04]  /*1770*/  LDS R17, [R7+0x18] ;  /* 0x0000180007117984 */ /* 0x001e280000000800 */
[----:B------:R1:W0:Y:S01]  /*1780*/  LDS R11, [R7+0x1c] ;  /* 0x00001c00070b7984 */ /* 0x0002220000000800 */
[----:B------:R-:W-:Y:S01]  /*1790*/  PLOP3.LUT P0, PT, PT, PT, PT, 0x8, 0x80 ;  /* 0x000000000080781c */ /* 0x000fe20003f0e170 */
[----:B------:R-:W-:Y:S01]  /*17a0*/  VIADD R9, R9, 0x8 ;  /* 0x0000000809097836 */ /* 0x000fe20000000000 */
[----:B-1----:R-:W-:Y:S01]  /*17b0*/  IADD3 R7, PT, PT, R7, 0x20, RZ ;  /* 0x0000002007077810 */ /* 0x002fe20007ffe0ff */
[----:B--2---:R-:W-:-:S04]  /*17c0*/  FADD R3, -R20, R3 ;  /* 0x0000000314037221 */ /* 0x004fc80000000100 */
[----:B------:R-:W-:Y:S01]  /*17d0*/  FFMA R3, R3, R3, R18 ;  /* 0x0000000303037223 */ /* 0x000fe20000000012 */
[----:B---3--:R-:W-:-:S04]  /*17e0*/  FADD R8, -R27, R8 ;  /* 0x000000081b087221 */ /* 0x008fc80000000100 */
[----:B------:R-:W-:Y:S01]  /*17f0*/  FFMA R3, R8, R8, R3 ;  /* 0x0000000808037223 */ /* 0x000fe20000000003 */
[----:B----4-:R-:W-:-:S04]  /*1800*/  FADD R6, -R29, R6 ;  /* 0x000000061d067221 */ /* 0x010fc80000000100 */
[----:B------:R-:W-:Y:S01]  /*1810*/  FFMA R3, R6, R6, R3 ;  /* 0x0000000606037223 */ /* 0x000fe20000000003 */
[----:B-----5:R-:W-:Y:S01]  /*1820*/  FADD R22, -R22, R19 ;  /* 0x0000001316167221 */ /* 0x020fe20000000100 */
[----:B------:R-:W-:-:S03]  /*1830*/  FADD R16, -R23, R16 ;  /* 0x0000001017107221 */ /* 0x000fc60000000100 */
[----:B------:R-:W-:Y:S01]  /*1840*/  FFMA R3, R22, R22, R3 ;  /* 0x0000001616037223 */ /* 0x000fe20000000003 */
[----:B------:R-:W-:-:S03]  /*1850*/  FADD R10, -R21, R10 ;  /* 0x0000000a150a7221 */ /* 0x000fc60000000100 */
[----:B------:R-:W-:Y:S01]  /*1860*/  FFMA R3, R16, R16, R3 ;  /* 0x0000001010037223 */ /* 0x000fe20000000003 */
[----:B0-----:R-:W-:-:S03]  /*1870*/  FADD R12, -R17, R12 ;  /* 0x0000000c110c7221 */ /* 0x001fc60000000100 */
[----:B------:R-:W-:Y:S01]  /*1880*/  FFMA R3, R10, R10, R3 ;  /* 0x0000000a0a037223 */ /* 0x000fe20000000003 */
[----:B------:R-:W-:-:S03]  /*1890*/  FADD R14, -R11, R14 ;  /* 0x0000000e0b0e7221 */ /* 0x000fc60000000100 */
[----:B------:R-:W-:Y:S01]  /*18a0*/  FFMA R3, R12, R12, R3 ;  /* 0x0000000c0c037223 */ /* 0x000fe20000000003 */
[----:B------:R-:W-:-:S03]  /*18b0*/  LEA R8, R5, R4, 0x2 ;  /* 0x0000000405087211 */ /* 0x000fc600078e10ff */
[----:B------:R-:W-:-:S07]  /*18c0*/  FFMA R18, R14, R14, R3 ;  /* 0x0000000e0e127223 */ /* 0x000fce0000000003 */
.L_x_12:
[----:B------:R-:W-:-:S13]  /*18d0*/  ISETP.LT.OR P0, PT, R9, R0, P0 ;  /* 0x000000000900720c */ /* 0x000fda0000701670 */
[----:B------:R-:W-:Y:S05]  /*18e0*/  @!P0 BRA `(.L_x_7) ;  /* 0x0000000000548947 */ /* 0x000fea0003800000 */
[----:B------:R-:W0:Y:S01]  /*18f0*/  LDC.64 R10, c[0x0][0x3a0] ;  /* 0x0000e800ff0a7b82 */ /* 0x000e220000000a00 */
[----:B------:R-:W1:Y:S04]  /*1900*/  LDS R0, [R7] ;  /* 0x0000000007007984 */ /* 0x000e680000000800 */
[----:B------:R-:W2:Y:S04]  /*1910*/  LDS R6, [R7+0x4] ;  /* 0x0000040007067984 */ /* 0x000ea80000000800 */
[----:B------:R-:W3:Y:S04]  /*1920*/  LDS R14, [R7+0x8] ;  /* 0x00000800070e7984 */ /* 0x000ee80000000800 */
[----:B------:R-:W4:Y:S01]  /*1930*/  LDS R16, [R7+0xc] ;  /* 0x00000c0007107984 */ /* 0x000f220000000800 */
[----:B0-----:R-:W-:-:S04]  /*1940*/  IMAD.WIDE R8, R8, 0x4, R10 ;  /* 0x0000000408087825 */ /* 0x001fc800078e020a */
[C---:B------:R-:W-:Y:S02]  /*1950*/  IMAD.WIDE R10, R5.reuse, 0x4, R8 ;  /* 0x00000004050a7825 */ /* 0x040fe400078e0208 */
[----:B------:R-:W1:Y:S02]  /*1960*/  LDG.E R9, desc[UR8][R8.64] ;  /* 0x0000000808097981 */ /* 0x000e64000c1e1900 */
[C---:B------:R-:W-:Y:S02]  /*1970*/  IMAD.WIDE R12, R5.reuse, 0x4, R10 ;  /* 0x00000004050c7825 */ /* 0x040fe400078e020a */
[----:B------:R-:W2:Y:S02]  /*1980*/  LDG.E R11, desc[UR8][R10.64] ;  /* 0x000000080a0b7981 */ /* 0x000ea4000c1e1900 */
[----:B------:R-:W-:Y:S02]  /*1990*/  IMAD.WIDE R4, R5, 0x4, R12 ;  /* 0x0000000405047825 */ /* 0x000fe400078e020c */
[----:B------:R-:W3:Y:S04]  /*19a0*/  LDG.E R15, desc[UR8][R12.64] ;  /* 0x000000080c0f7981 */ /* 0x000ee8000c1e1900 */
[----:B------:R-:W4:Y:S01]  /*19b0*/  LDG.E R5, desc[UR8][R4.64] ;  /* 0x0000000804057981 */ /* 0x000f22000c1e1900 */
[----:B-1----:R-:W-:-:S04]  /*19c0*/  FADD R3, -R0, R9 ;  /* 0x0000000900037221 */ /* 0x002fc80000000100 */
[----:B------:R-:W-:Y:S01]  /*19d0*/  FFMA R3, R3, R3, R18 ;  /* 0x0000000303037223 */ /* 0x000fe20000000012 */
[----:B--2---:R-:W-:-:S04]  /*19e0*/  FADD R6, -R6, R11 ;  /* 0x0000000b06067221 */ /* 0x004fc80000000100 */
[----:B------:R-:W-:Y:S01]  /*19f0*/  FFMA R3, R6, R6, R3 ;  /* 0x0000000606037223 */ /* 0x000fe20000000003 */
[----:B---3--:R-:W-:-:S04]  /*1a00*/  FADD R14, -R14, R15 ;  /* 0x0000000f0e0e7221 */ /* 0x008fc80000000100 */
[----:B------:R-:W-:Y:S01]  /*1a10*/  FFMA R3, R14, R14, R3 ;  /* 0x0000000e0e037223 */ /* 0x000fe20000000003 */
[----:B----4-:R-:W-:-:S04]  /*1a20*/  FADD R16, -R16, R5 ;  /* 0x0000000510107221 */ /* 0x010fc80000000100 */
[----:B------:R-:W-:-:S07]  /*1a30*/  FFMA R18, R16, R16, R3 ;  /* 0x0000001010127223 */ /* 0x000fce0000000003 */
.L_x_7:
[----:B01----:R-:W0:Y:S01]  /*1a40*/  LDC.64 R4, c[0x0][0x390] ;  /* 0x0000e400ff047b82 */ /* 0x003e220000000a00 */
[----:B------:R-:W1:Y:S01]  /*1a50*/  LDCU UR4, c[0x0][0x398] ;  /* 0x00007300ff0477ac */ /* 0x000e620008000800 */
[----:B------:R-:W2:Y:S01]  /*1a60*/  LDCU.64 UR6, c[0x0][0x3a8] ;  /* 0x00007500ff0677ac */ /* 0x000ea20008000a00 */
[----:B0-----:R-:W-:-:S05]  /*1a70*/  IMAD.WIDE R4, R2, 0x20, R4 ;  /* 0x0000002002047825 */ /* 0x001fca00078e0204 */
[----:B------:R-:W3:Y:S04]  /*1a80*/  LDG.E R3, desc[UR8][R4.64] ;  /* 0x0000000804037981 */ /* 0x000ee8000c1e1900 */
[----:B------:R-:W4:Y:S01]  /*1a90*/  LDG.E R0, desc[UR8][R4.64+0x18] ;  /* 0x0000180804007981 */ /* 0x000f22000c1e1900 */
[----:B---3--:R-:W-:-:S05]  /*1aa0*/  FMUL R3, R3, R18 ;  /* 0x0000001203037220 */ /* 0x008fca0000400000 */
[----:B----4-:R-:W-:-:S13]  /*1ab0*/  FSETP.GEU.AND P0, PT, R3, R0, PT ;  /* 0x000000000300720b */ /* 0x010fda0003f0e000 */
[----:B------:R-:W3:Y:S01]  /*1ac0*/  @P0 LDG.E R7, desc[UR8][R4.64+0x10] ;  /* 0x0000100804070981 */ /* 0x000ee2000c1e1900 */
[----:B------:R-:W0:Y:S08]  /*1ad0*/  @P0 LDC.64 R10, c[0x0][0x3b0] ;  /* 0x0000ec00ff0a0b82 */ /* 0x000e300000000a00 */
[----:B------:R-:W4:Y:S01]  /*1ae0*/  @!P0 LDC.64 R12, c[0x0][0x3b8] ;  /* 0x0000ee00ff0c8b82 */ /* 0x000f220000000a00 */
[----:B---3--:R-:W-:-:S02]  /*1af0*/  @P0 SHF.R.S32.HI R8, RZ, 0x1f, R7 ;  /* 0x0000001fff080819 */ /* 0x008fc40000011407 */
[----:B0-----:R-:W-:-:S04]  /*1b00*/  @P0 LEA R6, P1, R7, R10, 0x2 ;  /* 0x0000000a07060211 */ /* 0x001fc800078210ff */
[----:B------:R-:W-:-:S05]  /*1b10*/  @P0 LEA.HI.X R7, R7, R11, R8, 0x2, P1 ;  /* 0x0000000b07070211 */ /* 0x000fca00008f1408 */
[----:B------:R0:W3:Y:S01]  /*1b20*/  @P0 LDG.E R9, desc[UR8][R6.64] ;  /* 0x0000000806090981 */ /* 0x0000e2000c1e1900 */
[----:B-1----:R-:W-:Y:S01]  /*1b30*/  UIADD3 UR4, UPT, UPT, UR4, 0x1, URZ ;  /* 0x0000000104047890 */ /* 0x002fe2000fffe0ff */
[----:B----4-:R-:W-:-:S05]  /*1b40*/  @!P0 IADD3 R8, P1, PT, R2, R12, RZ ;  /* 0x0000000c02088210 */ /* 0x010fca0007f3e0ff */
[----:B------:R-:W-:Y:S02]  /*1b50*/  IMAD R4, R2, UR4, RZ ;  /* 0x0000000402047c24 */ /* 0x000fe4000f8e02ff */
[----:B0-----:R-:W-:-:S03]  /*1b60*/  HFMA2 R7, -RZ, RZ, 0, 5.9604644775390625e-08 ;  /* 0x00000001ff077431 */ /* 0x001fc600000001ff */
[----:B------:R-:W-:Y:S01]  /*1b70*/  SHF.R.S32.HI R10, RZ, 0x1f, R4 ;  /* 0x0000001fff0a7819 */ /* 0x000fe20000011404 */
[----:B------:R-:W3:Y:S02]  /*1b80*/  @!P0 LDC R9, c[0x0][0x398] ;  /* 0x0000e600ff098b82 */ /* 0x000ee40000000800 */
[----:B---3--:R-:W-:-:S04]  /*1b90*/  IADD3 R5, P2, PT, R4, R9, RZ ;  /* 0x0000000904057210 */ /* 0x008fc80007f5e0ff */
[----:B------:R-:W-:Y:S02]  /*1ba0*/  LEA.HI.X.SX32 R10, R9, R10, 0x1, P2 ;  /* 0x0000000a090a7211 */ /* 0x000fe400010f0eff */
[C---:B--2---:R-:W-:Y:S02]  /*1bb0*/  LEA R4, P2, R5.reuse, UR6, 0x2 ;  /* 0x0000000605047c11 */ /* 0x044fe4000f8410ff */
[----:B------:R-:W-:Y:S02]  /*1bc0*/  @!P0 LEA.HI.X.SX32 R9, R2, R13, 0x1, P1 ;  /* 0x0000000d02098211 */ /* 0x000fe400008f0eff */
[----:B------:R-:W-:-:S03]  /*1bd0*/  LEA.HI.X R5, R5, UR7, R10, 0x2, P2 ;  /* 0x0000000705057c11 */ /* 0x000fc600090f140a */
[----:B------:R-:W-:Y:S04]  /*1be0*/  @!P0 STG.E.U8 desc[UR8][R8.64], R7 ;  /* 0x0000000708008986 */ /* 0x000fe8000c101108 */
[----:B------:R-:W2:Y:S01]  /*1bf0*/  LDG.E R6, desc[UR8][R4.64] ;  /* 0x0000000804067981 */ /* 0x000ea2000c1e1900 */
[-C--:B------:R-:W-:Y:S02]  /*1c00*/  @P0 MOV R2, R0.reuse ;  /* 0x0000000000020202 */ /* 0x080fe40000000f00 */
[----:B------:R-:W-:Y:S02]  /*1c10*/  @!P0 MOV R2, R3 ;  /* 0x0000000300028202 */ /* 0x000fe40000000f00 */
[----:B------:R-:W-:-:S05]  /*1c20*/  @!P0 MOV R3, R0 ;  /* 0x0000000000038202 */ /* 0x000fca0000000f00 */
[----:B------:R-:W-:-:S04]  /*1c30*/  FADD R3, R2, -R3 ;  /* 0x8000000302037221 */ /* 0x000fc80000000000 */
[----:B--2---:R-:W-:-:S05]  /*1c40*/  FADD R3, R6, R3 ;  /* 0x0000000306037221 */ /* 0x004fca0000000000 */
[----:B------:R-:W-:Y:S01]  /*1c50*/  STG.E desc[UR8][R4.64], R3 ;  /* 0x0000000304007986 */ /* 0x000fe2000c101908 */
[----:B------:R-:W-:Y:S05]  /*1c60*/  EXIT ;  /* 0x000000000000794d */ /* 0x000fea0003800000 */
.L_x_13:
[----:B------:R-:W-:-:S00]  /*1c70*/  BRA `(.L_x_13) ;  /* 0xfffffffc00fc7947 */ /* 0x000fc0000383ffff */
[----:B------:R-:W-:-:S00]  /*1c80*/  NOP ;  /* 0x0000000000007918 */ /* 0x000fc00000000000 */
[----:B------:R-:W-:-:S00]  /*1c90*/  NOP ;  /* 0x0000000000007918 */ /* 0x000fc00000000000 */
[----:B------:R-:W-:-:S00]  /*1ca0*/  NOP ;  /* 0x0000000000007918 */ /* 0x000fc00000000000 */
[----:B------:R-:W-:-:S00]  /*1cb0*/  NOP ;  /* 0x0000000000007918 */ /* 0x000fc00000000000 */
[----:B------:R-:W-:-:S00]  /*1cc0*/  NOP ;  /* 0x0000000000007918 */ /* 0x000fc00000000000 */
[----:B------:R-:W-:-:S00]  /*1cd0*/  NOP ;  /* 0x0000000000007918 */ /* 0x000fc00000000000 */
[----:B------:R-:W-:-:S00]  /*1ce0*/  NOP ;  /* 0x0000000000007918 */ /* 0x000fc00000000000 */
[----:B------:R-:W-:-:S00]  /*1cf0*/  NOP ;  /* 0x0000000000007918 */ /* 0x000fc00000000000 */
.L_x_14:


//--------------------- .nv.shared._Z12pgain_kerneliilP5PointiPfS1_PiPb --------------------------
	.section	.nv.shared._Z12pgain_kerneliilP5PointiPfS1_PiPb,"aw",@nobits
	.sectionflags	@""
	.align	16
	.zero		1024


//--------------------- .nv.shared.reserved.0     --------------------------
	.section	.nv.shared.reserved.0,"aw",@nobits
	.weak		__nv_reservedSMEM_offset_0_alias
	.size		__nv_reservedSMEM_offset_0_alias, 0, 64
	.other		__nv_reservedSMEM_offset_0_alias,@"STO_CUDA_RESERVED_SHARED STV_DEFAULT"
__nv_reservedSMEM_offset_0_alias:
	.zero		0
	.zero		64


//--------------------- .nv.constant0._Z12pgain_kerneliilP5PointiPfS1_PiPb --------------------------
	.section	.nv.constant0._Z12pgain_kerneliilP5PointiPfS1_PiPb,"a",@progbits
	.sectionflags	@""
	.align	4
.nv.constant0._Z12pgain_kerneliilP5PointiPfS1_PiPb:
	.zero		960


//--------------------- SYMBOLS --------------------------

	.type		.nv.reservedSmem.offset0,@object
	.size		.nv.reservedSmem.offset0,0x4
	.type		.nv.reservedSmem.cap,@object
	.size		.nv.reservedSmem.cap,0x4
